//
// Generated by NVIDIA NVVM Compiler
//
// Compiler Build ID: CL-36424714
// Cuda compilation tools, release 13.0, V13.0.88
// Based on NVVM 20.0.0
//

.version 9.0
.target sm_100
.address_size 64

	// .globl	_Z17update_sgd_kernelPKiS0_PKfPfS3_S2_ffii

.visible .entry _Z17update_sgd_kernelPKiS0_PKfPfS3_S2_ffii(
	.param .u64 .ptr .align 1 _Z17update_sgd_kernelPKiS0_PKfPfS3_S2_ffii_param_0,
	.param .u64 .ptr .align 1 _Z17update_sgd_kernelPKiS0_PKfPfS3_S2_ffii_param_1,
	.param .u64 .ptr .align 1 _Z17update_sgd_kernelPKiS0_PKfPfS3_S2_ffii_param_2,
	.param .u64 .ptr .align 1 _Z17update_sgd_kernelPKiS0_PKfPfS3_S2_ffii_param_3,
	.param .u64 .ptr .align 1 _Z17update_sgd_kernelPKiS0_PKfPfS3_S2_ffii_param_4,
	.param .u64 .ptr .align 1 _Z17update_sgd_kernelPKiS0_PKfPfS3_S2_ffii_param_5,
	.param .f32 _Z17update_sgd_kernelPKiS0_PKfPfS3_S2_ffii_param_6,
	.param .f32 _Z17update_sgd_kernelPKiS0_PKfPfS3_S2_ffii_param_7,
	.param .u32 _Z17update_sgd_kernelPKiS0_PKfPfS3_S2_ffii_param_8,
	.param .u32 _Z17update_sgd_kernelPKiS0_PKfPfS3_S2_ffii_param_9
)
{
	.reg .pred 	%p<18>;
	.reg .b32 	%r<82>;
	.reg .b32 	%f<146>;
	.reg .b64 	%rd<99>;

	ld.param.u64 	%rd11, [_Z17update_sgd_kernelPKiS0_PKfPfS3_S2_ffii_param_0];
	ld.param.u64 	%rd12, [_Z17update_sgd_kernelPKiS0_PKfPfS3_S2_ffii_param_1];
	ld.param.u64 	%rd13, [_Z17update_sgd_kernelPKiS0_PKfPfS3_S2_ffii_param_2];
	ld.param.u64 	%rd14, [_Z17update_sgd_kernelPKiS0_PKfPfS3_S2_ffii_param_3];
	ld.param.u64 	%rd10, [_Z17update_sgd_kernelPKiS0_PKfPfS3_S2_ffii_param_5];
	ld.param.f32 	%f19, [_Z17update_sgd_kernelPKiS0_PKfPfS3_S2_ffii_param_6];
	ld.param.u32 	%r28, [_Z17update_sgd_kernelPKiS0_PKfPfS3_S2_ffii_param_8];
	ld.param.u32 	%r29, [_Z17update_sgd_kernelPKiS0_PKfPfS3_S2_ffii_param_9];
	cvta.to.global.u64 	%rd1, %rd13;
	cvta.to.global.u64 	%rd2, %rd12;
	cvta.to.global.u64 	%rd3, %rd11;
	cvta.to.global.u64 	%rd4, %rd14;
	mov.u32 	%r30, %ctaid.x;
	mov.u32 	%r31, %ntid.x;
	mov.u32 	%r32, %tid.x;
	mad.lo.s32 	%r1, %r30, %r31, %r32;
	setp.ge.s32 	%p1, %r1, %r29;
	@%p1 bra 	$L__BB0_24;
	setp.lt.s32 	%p2, %r28, 1;
	mov.b32 	%r73, 0;
	mov.f32 	%f135, 0f00000000;
	@%p2 bra 	$L__BB0_22;
	ld.global.u32 	%r71, [%rd3];
	cvta.to.global.u64 	%rd5, %rd10;
	mov.f32 	%f135, 0f00000000;
	mov.b32 	%r72, 0;
	mov.u32 	%r73, %r72;
$L__BB0_3:
	mov.u32 	%r4, %r72;
	mov.u32 	%r74, %r71;
	mul.wide.u32 	%rd15, %r4, 4;
	add.s64 	%rd6, %rd3, %rd15;
	add.s32 	%r72, %r4, 1;
	ld.global.u32 	%r71, [%rd6+4];
	setp.ge.s32 	%p3, %r74, %r71;
	@%p3 bra 	$L__BB0_21;
	bra.uni 	$L__BB0_5;
$L__BB0_4:
	add.s32 	%r74, %r74, 1;
	setp.ge.s32 	%p5, %r74, %r71;
	@%p5 bra 	$L__BB0_21;
$L__BB0_5:
	mul.wide.s32 	%rd16, %r74, 4;
	add.s64 	%rd17, %rd2, %rd16;
	ld.global.u32 	%r35, [%rd17];
	setp.ne.s32 	%p4, %r35, %r1;
	@%p4 bra 	$L__BB0_4;
	ld.global.u32 	%r77, [%rd6];
	setp.ge.s32 	%p6, %r77, %r71;
	mov.f32 	%f143, 0f00000000;
	@%p6 bra 	$L__BB0_20;
	add.s32 	%r36, %r77, 1;
	max.s32 	%r37, %r71, %r36;
	sub.s32 	%r11, %r37, %r77;
	sub.s32 	%r38, %r77, %r37;
	setp.gt.u32 	%p7, %r38, -16;
	mov.f32 	%f143, 0f00000000;
	@%p7 bra 	$L__BB0_10;
	and.b32  	%r39, %r11, -16;
	neg.s32 	%r75, %r39;
	mov.f32 	%f143, 0f00000000;
$L__BB0_9:
	.pragma "nounroll";
	mul.wide.s32 	%rd18, %r77, 4;
	add.s64 	%rd19, %rd1, %rd18;
	add.s64 	%rd20, %rd2, %rd18;
	ld.global.f32 	%f27, [%rd19];
	ld.global.u32 	%r40, [%rd20];
	mul.wide.s32 	%rd21, %r40, 4;
	add.s64 	%rd22, %rd4, %rd21;
	ld.global.f32 	%f28, [%rd22];
	fma.rn.f32 	%f29, %f27, %f28, %f143;
	ld.global.f32 	%f30, [%rd19+4];
	ld.global.u32 	%r41, [%rd20+4];
	mul.wide.s32 	%rd23, %r41, 4;
	add.s64 	%rd24, %rd4, %rd23;
	ld.global.f32 	%f31, [%rd24];
	fma.rn.f32 	%f32, %f30, %f31, %f29;
	ld.global.f32 	%f33, [%rd19+8];
	ld.global.u32 	%r42, [%rd20+8];
	mul.wide.s32 	%rd25, %r42, 4;
	add.s64 	%rd26, %rd4, %rd25;
	ld.global.f32 	%f34, [%rd26];
	fma.rn.f32 	%f35, %f33, %f34, %f32;
	ld.global.f32 	%f36, [%rd19+12];
	ld.global.u32 	%r43, [%rd20+12];
	mul.wide.s32 	%rd27, %r43, 4;
	add.s64 	%rd28, %rd4, %rd27;
	ld.global.f32 	%f37, [%rd28];
	fma.rn.f32 	%f38, %f36, %f37, %f35;
	ld.global.f32 	%f39, [%rd19+16];
	ld.global.u32 	%r44, [%rd20+16];
	mul.wide.s32 	%rd29, %r44, 4;
	add.s64 	%rd30, %rd4, %rd29;
	ld.global.f32 	%f40, [%rd30];
	fma.rn.f32 	%f41, %f39, %f40, %f38;
	ld.global.f32 	%f42, [%rd19+20];
	ld.global.u32 	%r45, [%rd20+20];
	mul.wide.s32 	%rd31, %r45, 4;
	add.s64 	%rd32, %rd4, %rd31;
	ld.global.f32 	%f43, [%rd32];
	fma.rn.f32 	%f44, %f42, %f43, %f41;
	ld.global.f32 	%f45, [%rd19+24];
	ld.global.u32 	%r46, [%rd20+24];
	mul.wide.s32 	%rd33, %r46, 4;
	add.s64 	%rd34, %rd4, %rd33;
	ld.global.f32 	%f46, [%rd34];
	fma.rn.f32 	%f47, %f45, %f46, %f44;
	ld.global.f32 	%f48, [%rd19+28];
	ld.global.u32 	%r47, [%rd20+28];
	mul.wide.s32 	%rd35, %r47, 4;
	add.s64 	%rd36, %rd4, %rd35;
	ld.global.f32 	%f49, [%rd36];
	fma.rn.f32 	%f50, %f48, %f49, %f47;
	ld.global.f32 	%f51, [%rd19+32];
	ld.global.u32 	%r48, [%rd20+32];
	mul.wide.s32 	%rd37, %r48, 4;
	add.s64 	%rd38, %rd4, %rd37;
	ld.global.f32 	%f52, [%rd38];
	fma.rn.f32 	%f53, %f51, %f52, %f50;
	ld.global.f32 	%f54, [%rd19+36];
	ld.global.u32 	%r49, [%rd20+36];
	mul.wide.s32 	%rd39, %r49, 4;
	add.s64 	%rd40, %rd4, %rd39;
	ld.global.f32 	%f55, [%rd40];
	fma.rn.f32 	%f56, %f54, %f55, %f53;
	ld.global.f32 	%f57, [%rd19+40];
	ld.global.u32 	%r50, [%rd20+40];
	mul.wide.s32 	%rd41, %r50, 4;
	add.s64 	%rd42, %rd4, %rd41;
	ld.global.f32 	%f58, [%rd42];
	fma.rn.f32 	%f59, %f57, %f58, %f56;
	ld.global.f32 	%f60, [%rd19+44];
	ld.global.u32 	%r51, [%rd20+44];
	mul.wide.s32 	%rd43, %r51, 4;
	add.s64 	%rd44, %rd4, %rd43;
	ld.global.f32 	%f61, [%rd44];
	fma.rn.f32 	%f62, %f60, %f61, %f59;
	ld.global.f32 	%f63, [%rd19+48];
	ld.global.u32 	%r52, [%rd20+48];
	mul.wide.s32 	%rd45, %r52, 4;
	add.s64 	%rd46, %rd4, %rd45;
	ld.global.f32 	%f64, [%rd46];
	fma.rn.f32 	%f65, %f63, %f64, %f62;
	ld.global.f32 	%f66, [%rd19+52];
	ld.global.u32 	%r53, [%rd20+52];
	mul.wide.s32 	%rd47, %r53, 4;
	add.s64 	%rd48, %rd4, %rd47;
	ld.global.f32 	%f67, [%rd48];
	fma.rn.f32 	%f68, %f66, %f67, %f65;
	ld.global.f32 	%f69, [%rd19+56];
	ld.global.u32 	%r54, [%rd20+56];
	mul.wide.s32 	%rd49, %r54, 4;
	add.s64 	%rd50, %rd4, %rd49;
	ld.global.f32 	%f70, [%rd50];
	fma.rn.f32 	%f71, %f69, %f70, %f68;
	ld.global.f32 	%f72, [%rd19+60];
	ld.global.u32 	%r55, [%rd20+60];
	mul.wide.s32 	%rd51, %r55, 4;
	add.s64 	%rd52, %rd4, %rd51;
	ld.global.f32 	%f73, [%rd52];
	fma.rn.f32 	%f143, %f72, %f73, %f71;
	add.s32 	%r77, %r77, 16;
	add.s32 	%r75, %r75, 16;
	setp.ne.s32 	%p8, %r75, 0;
	@%p8 bra 	$L__BB0_9;
$L__BB0_10:
	and.b32  	%r18, %r11, 15;
	setp.eq.s32 	%p9, %r18, 0;
	@%p9 bra 	$L__BB0_20;
	setp.lt.u32 	%p10, %r18, 8;
	@%p10 bra 	$L__BB0_13;
	mul.wide.s32 	%rd53, %r77, 4;
	add.s64 	%rd54, %rd1, %rd53;
	ld.global.f32 	%f75, [%rd54];
	add.s64 	%rd55, %rd2, %rd53;
	ld.global.u32 	%r56, [%rd55];
	mul.wide.s32 	%rd56, %r56, 4;
	add.s64 	%rd57, %rd4, %rd56;
	ld.global.f32 	%f76, [%rd57];
	fma.rn.f32 	%f77, %f75, %f76, %f143;
	ld.global.f32 	%f78, [%rd54+4];
	ld.global.u32 	%r57, [%rd55+4];
	mul.wide.s32 	%rd58, %r57, 4;
	add.s64 	%rd59, %rd4, %rd58;
	ld.global.f32 	%f79, [%rd59];
	fma.rn.f32 	%f80, %f78, %f79, %f77;
	ld.global.f32 	%f81, [%rd54+8];
	ld.global.u32 	%r58, [%rd55+8];
	mul.wide.s32 	%rd60, %r58, 4;
	add.s64 	%rd61, %rd4, %rd60;
	ld.global.f32 	%f82, [%rd61];
	fma.rn.f32 	%f83, %f81, %f82, %f80;
	ld.global.f32 	%f84, [%rd54+12];
	ld.global.u32 	%r59, [%rd55+12];
	mul.wide.s32 	%rd62, %r59, 4;
	add.s64 	%rd63, %rd4, %rd62;
	ld.global.f32 	%f85, [%rd63];
	fma.rn.f32 	%f86, %f84, %f85, %f83;
	ld.global.f32 	%f87, [%rd54+16];
	ld.global.u32 	%r60, [%rd55+16];
	mul.wide.s32 	%rd64, %r60, 4;
	add.s64 	%rd65, %rd4, %rd64;
	ld.global.f32 	%f88, [%rd65];
	fma.rn.f32 	%f89, %f87, %f88, %f86;
	ld.global.f32 	%f90, [%rd54+20];
	ld.global.u32 	%r61, [%rd55+20];
	mul.wide.s32 	%rd66, %r61, 4;
	add.s64 	%rd67, %rd4, %rd66;
	ld.global.f32 	%f91, [%rd67];
	fma.rn.f32 	%f92, %f90, %f91, %f89;
	ld.global.f32 	%f93, [%rd54+24];
	ld.global.u32 	%r62, [%rd55+24];
	mul.wide.s32 	%rd68, %r62, 4;
	add.s64 	%rd69, %rd4, %rd68;
	ld.global.f32 	%f94, [%rd69];
	fma.rn.f32 	%f95, %f93, %f94, %f92;
	ld.global.f32 	%f96, [%rd54+28];
	ld.global.u32 	%r63, [%rd55+28];
	mul.wide.s32 	%rd70, %r63, 4;
	add.s64 	%rd71, %rd4, %rd70;
	ld.global.f32 	%f97, [%rd71];
	fma.rn.f32 	%f143, %f96, %f97, %f95;
	add.s32 	%r77, %r77, 8;
$L__BB0_13:
	and.b32  	%r21, %r11, 7;
	setp.eq.s32 	%p11, %r21, 0;
	@%p11 bra 	$L__BB0_20;
	and.b32  	%r22, %r11, 3;
	setp.lt.u32 	%p12, %r21, 4;
	@%p12 bra 	$L__BB0_16;
	mul.wide.s32 	%rd72, %r77, 4;
	add.s64 	%rd73, %rd1, %rd72;
	ld.global.f32 	%f99, [%rd73];
	add.s64 	%rd74, %rd2, %rd72;
	ld.global.u32 	%r64, [%rd74];
	mul.wide.s32 	%rd75, %r64, 4;
	add.s64 	%rd76, %rd4, %rd75;
	ld.global.f32 	%f100, [%rd76];
	fma.rn.f32 	%f101, %f99, %f100, %f143;
	ld.global.f32 	%f102, [%rd73+4];
	ld.global.u32 	%r65, [%rd74+4];
	mul.wide.s32 	%rd77, %r65, 4;
	add.s64 	%rd78, %rd4, %rd77;
	ld.global.f32 	%f103, [%rd78];
	fma.rn.f32 	%f104, %f102, %f103, %f101;
	ld.global.f32 	%f105, [%rd73+8];
	ld.global.u32 	%r66, [%rd74+8];
	mul.wide.s32 	%rd79, %r66, 4;
	add.s64 	%rd80, %rd4, %rd79;
	ld.global.f32 	%f106, [%rd80];
	fma.rn.f32 	%f107, %f105, %f106, %f104;
	ld.global.f32 	%f108, [%rd73+12];
	ld.global.u32 	%r67, [%rd74+12];
	mul.wide.s32 	%rd81, %r67, 4;
	add.s64 	%rd82, %rd4, %rd81;
	ld.global.f32 	%f109, [%rd82];
	fma.rn.f32 	%f143, %f108, %f109, %f107;
	add.s32 	%r77, %r77, 4;
$L__BB0_16:
	setp.eq.s32 	%p13, %r22, 0;
	@%p13 bra 	$L__BB0_20;
	mul.wide.s32 	%rd83, %r77, 4;
	add.s64 	%rd7, %rd1, %rd83;
	ld.global.f32 	%f110, [%rd7];
	add.s64 	%rd8, %rd2, %rd83;
	ld.global.u32 	%r68, [%rd8];
	mul.wide.s32 	%rd84, %r68, 4;
	add.s64 	%rd85, %rd4, %rd84;
	ld.global.f32 	%f111, [%rd85];
	fma.rn.f32 	%f143, %f110, %f111, %f143;
	setp.eq.s32 	%p14, %r22, 1;
	@%p14 bra 	$L__BB0_20;
	ld.global.f32 	%f112, [%rd7+4];
	ld.global.u32 	%r69, [%rd8+4];
	mul.wide.s32 	%rd86, %r69, 4;
	add.s64 	%rd87, %rd4, %rd86;
	ld.global.f32 	%f113, [%rd87];
	fma.rn.f32 	%f143, %f112, %f113, %f143;
	setp.eq.s32 	%p15, %r22, 2;
	@%p15 bra 	$L__BB0_20;
	ld.global.f32 	%f114, [%rd7+8];
	ld.global.u32 	%r70, [%rd8+8];
	mul.wide.s32 	%rd88, %r70, 4;
	add.s64 	%rd89, %rd4, %rd88;
	ld.global.f32 	%f115, [%rd89];
	fma.rn.f32 	%f143, %f114, %f115, %f143;
$L__BB0_20:
	mul.wide.u32 	%rd90, %r4, 4;
	add.s64 	%rd91, %rd5, %rd90;
	ld.global.f32 	%f116, [%rd91];
	sub.f32 	%f117, %f143, %f116;
	add.f32 	%f118, %f117, %f117;
	mul.wide.s32 	%rd92, %r74, 4;
	add.s64 	%rd93, %rd1, %rd92;
	ld.global.f32 	%f119, [%rd93];
	fma.rn.f32 	%f135, %f119, %f118, %f135;
	add.s32 	%r73, %r73, 1;
$L__BB0_21:
	setp.ne.s32 	%p16, %r72, %r28;
	@%p16 bra 	$L__BB0_3;
$L__BB0_22:
	setp.lt.s32 	%p17, %r73, 1;
	@%p17 bra 	$L__BB0_24;
	ld.param.f32 	%f134, [_Z17update_sgd_kernelPKiS0_PKfPfS3_S2_ffii_param_7];
	ld.param.u64 	%rd98, [_Z17update_sgd_kernelPKiS0_PKfPfS3_S2_ffii_param_4];
	cvt.rn.f32.u32 	%f120, %r73;
	lg2.approx.f32 	%f121, %f120;
	add.f32 	%f122, %f121, 0f3F800000;
	div.rn.f32 	%f123, %f19, %f122;
	cvta.to.global.u64 	%rd94, %rd98;
	mul.wide.s32 	%rd95, %r1, 4;
	add.s64 	%rd96, %rd94, %rd95;
	ld.global.f32 	%f124, [%rd96];
	mul.f32 	%f125, %f134, %f124;
	mov.f32 	%f126, 0f3F800000;
	sub.f32 	%f127, %f126, %f134;
	cvt.rn.f32.s32 	%f128, %r28;
	div.rn.f32 	%f129, %f135, %f128;
	fma.rn.f32 	%f130, %f127, %f129, %f125;
	st.global.f32 	[%rd96], %f130;
	mul.f32 	%f131, %f123, %f130;
	add.s64 	%rd97, %rd4, %rd95;
	ld.global.f32 	%f132, [%rd97];
	sub.f32 	%f133, %f132, %f131;
	st.global.f32 	[%rd97], %f133;
$L__BB0_24:
	ret;

}


// ===== COMPILED SASS (sm_100) =====

	.target	sm_100

	.elftype	@"ET_EXEC"


//--------------------- .note.nv.tkinfo           --------------------------
	.section	.note.nv.tkinfo,"",@"SHT_NOTE"
	.sectionflags	@"SHF_NOTE_NV_TKINFO"
	.tkinfo
        /*0018*/ 	.word	0x00000002
        /*0030*/ 	.string	""
        /*0030*/ 	.string	"ptxas"
        /*0030*/ 	.string	"Cuda compilation tools, release 13.0, V13.0.88"
        /*0030*/ 	.string	"Build cuda_13.0.r13.0/compiler.36424714_0"
        /*0030*/ 	.string	"-arch sm_100 -m 64 "



//--------------------- .note.nv.cuinfo           --------------------------
	.section	.note.nv.cuinfo,"",@"SHT_NOTE"
	.sectionflags	@"SHF_NOTE_NV_CUINFO"
        /*0018*/ 	.short	0x0002
        /*001a*/ 	.short	0x0064
        /*001c*/ 	.short	0x0082
	.zero		2


//--------------------- .nv.info                  --------------------------
	.section	.nv.info,"",@"SHT_CUDA_INFO"
	.align	4


	//----- nvinfo : EIATTR_REGCOUNT
	.align		4
        /*0000*/ 	.byte	0x04, 0x2f
        /*0002*/ 	.short	(.L_1 - .L_0)
	.align		4
.L_0:
        /*0004*/ 	.word	index@(_Z17update_sgd_kernelPKiS0_PKfPfS3_S2_ffii)
        /*0008*/ 	.word	0x00000020


	//----- nvinfo : EIATTR_FRAME_SIZE
	.align		4
.L_1:
        /*000c*/ 	.byte	0x04, 0x11
        /*000e*/ 	.short	(.L_3 - .L_2)
	.align		4
.L_2:
        /*0010*/ 	.word	index@($__internal_0_$__cuda_sm3x_div_rn_noftz_f32_slowpath)
        /*0014*/ 	.word	0x00000000


	//----- nvinfo : EIATTR_FRAME_SIZE
	.align		4
.L_3:
        /*0018*/ 	.byte	0x04, 0x11
        /*001a*/ 	.short	(.L_5 - .L_4)
	.align		4
.L_4:
        /*001c*/ 	.word	index@(_Z17update_sgd_kernelPKiS0_PKfPfS3_S2_ffii)
        /*0020*/ 	.word	0x00000000


	//----- nvinfo : EIATTR_MIN_STACK_SIZE
	.align		4
.L_5:
        /*0024*/ 	.byte	0x04, 0x12
        /*0026*/ 	.short	(.L_7 - .L_6)
	.align		4
.L_6:
        /*0028*/ 	.word	index@(_Z17update_sgd_kernelPKiS0_PKfPfS3_S2_ffii)
        /*002c*/ 	.word	0x00000000
.L_7:


//--------------------- .nv.compat                --------------------------
	.section	.nv.compat,"",@"SHT_CUDA_COMPAT_INFO"
	.align	4
        /*0000*/ 	.byte	0x02, 0x09, 0x00, 0x00, 0x02, 0x02, 0x01, 0x00, 0x02, 0x05, 0x05, 0x00, 0x03, 0x07, 0x01, 0x01
        /*0010*/ 	.byte	0x02, 0x03, 0x00, 0x00, 0x02, 0x06, 0x01, 0x00, 0x04, 0x0b, 0x08, 0x00, 0x01, 0x00, 0x00, 0x00
        /*0020*/ 	.byte	0x00, 0x00, 0x00, 0x00


//--------------------- .nv.info._Z17update_sgd_kernelPKiS0_PKfPfS3_S2_ffii --------------------------
	.section	.nv.info._Z17update_sgd_kernelPKiS0_PKfPfS3_S2_ffii,"",@"SHT_CUDA_INFO"
	.sectionflags	@""
	.align	4


	//----- nvinfo : EIATTR_CUDA_API_VERSION
	.align		4
        /*0000*/ 	.byte	0x04, 0x37
        /*0002*/ 	.short	(.L_9 - .L_8)
.L_8:
        /*0004*/ 	.word	0x00000082


	//----- nvinfo : EIATTR_KPARAM_INFO
	.align		4
.L_9:
        /*0008*/ 	.byte	0x04, 0x17
        /*000a*/ 	.short	(.L_11 - .L_10)
.L_10:
        /*000c*/ 	.word	0x00000000
        /*0010*/ 	.short	0x0009
        /*0012*/ 	.short	0x003c
        /*0014*/ 	.byte	0x00, 0xf0, 0x11, 0x00


	//----- nvinfo : EIATTR_KPARAM_INFO
	.align		4
.L_11:
        /*0018*/ 	.byte	0x04, 0x17
        /*001a*/ 	.short	(.L_13 - .L_12)
.L_12:
        /*001c*/ 	.word	0x00000000
        /*0020*/ 	.short	0x0008
        /*0022*/ 	.short	0x0038
        /*0024*/ 	.byte	0x00, 0xf0, 0x11, 0x00


	//----- nvinfo : EIATTR_KPARAM_INFO
	.align		4
.L_13:
        /*0028*/ 	.byte	0x04, 0x17
        /*002a*/ 	.short	(.L_15 - .L_14)
.L_14:
        /*002c*/ 	.word	0x00000000
        /*0030*/ 	.short	0x0007
        /*0032*/ 	.short	0x0034
        /*0034*/ 	.byte	0x00, 0xf0, 0x11, 0x00


	//----- nvinfo : EIATTR_KPARAM_INFO
	.align		4
.L_15:
        /*0038*/ 	.byte	0x04, 0x17
        /*003a*/ 	.short	(.L_17 - .L_16)
.L_16:
        /*003c*/ 	.word	0x00000000
        /*0040*/ 	.short	0x0006
        /*0042*/ 	.short	0x0030
        /*0044*/ 	.byte	0x00, 0xf0, 0x11, 0x00


	//----- nvinfo : EIATTR_KPARAM_INFO
	.align		4
.L_17:
        /*0048*/ 	.byte	0x04, 0x17
        /*004a*/ 	.short	(.L_19 - .L_18)
.L_18:
        /*004c*/ 	.word	0x00000000
        /*0050*/ 	.short	0x0005
        /*0052*/ 	.short	0x0028
        /*0054*/ 	.byte	0x00, 0xf5, 0x21, 0x00


	//----- nvinfo : EIATTR_KPARAM_INFO
	.align		4
.L_19:
        /*0058*/ 	.byte	0x04, 0x17
        /*005a*/ 	.short	(.L_21 - .L_20)
.L_20:
        /*005c*/ 	.word	0x00000000
        /*0060*/ 	.short	0x0004
        /*0062*/ 	.short	0x0020
        /*0064*/ 	.byte	0x00, 0xf5, 0x21, 0x00


	//----- nvinfo : EIATTR_KPARAM_INFO
	.align		4
.L_21:
        /*0068*/ 	.byte	0x04, 0x17
        /*006a*/ 	.short	(.L_23 - .L_22)
.L_22:
        /*006c*/ 	.word	0x00000000
        /*0070*/ 	.short	0x0003
        /*0072*/ 	.short	0x0018
        /*0074*/ 	.byte	0x00, 0xf5, 0x21, 0x00


	//----- nvinfo : EIATTR_KPARAM_INFO
	.align		4
.L_23:
        /*0078*/ 	.byte	0x04, 0x17
        /*007a*/ 	.short	(.L_25 - .L_24)
.L_24:
        /*007c*/ 	.word	0x00000000
        /*0080*/ 	.short	0x0002
        /*0082*/ 	.short	0x0010
        /*0084*/ 	.byte	0x00, 0xf5, 0x21, 0x00


	//----- nvinfo : EIATTR_KPARAM_INFO
	.align		4
.L_25:
        /*0088*/ 	.byte	0x04, 0x17
        /*008a*/ 	.short	(.L_27 - .L_26)
.L_26:
        /*008c*/ 	.word	0x00000000
        /*0090*/ 	.short	0x0001
        /*0092*/ 	.short	0x0008
        /*0094*/ 	.byte	0x00, 0xf5, 0x21, 0x00


	//----- nvinfo : EIATTR_KPARAM_INFO
	.align		4
.L_27:
        /*0098*/ 	.byte	0x04, 0x17
        /*009a*/ 	.short	(.L_29 - .L_28)
.L_28:
        /*009c*/ 	.word	0x00000000
        /*00a0*/ 	.short	0x0000
        /*00a2*/ 	.short	0x0000
        /*00a4*/ 	.byte	0x00, 0xf5, 0x21, 0x00


	//----- nvinfo : EIATTR_SPARSE_MMA_MASK
	.align		4
.L_29:
        /*00a8*/ 	.byte	0x03, 0x50
        /*00aa*/ 	.short	0x0000


	//----- nvinfo : EIATTR_MAXREG_COUNT
	.align		4
        /*00ac*/ 	.byte	0x03, 0x1b
        /*00ae*/ 	.short	0x00ff


	//----- nvinfo : EIATTR_MERCURY_ISA_VERSION
	.align		4
        /*00b0*/ 	.byte	0x03, 0x5f
        /*00b2*/ 	.short	0x0101


	//----- nvinfo : EIATTR_VRC_CTA_INIT_COUNT
	.align		4
        /*00b4*/ 	.byte	0x02, 0x4a
	.zero		1
	.zero		1


	//----- nvinfo : EIATTR_EXIT_INSTR_OFFSETS
	.align		4
        /*00b8*/ 	.byte	0x04, 0x1c
        /*00ba*/ 	.short	(.L_31 - .L_30)


	//   ....[0]....
.L_30:
        /*00bc*/ 	.word	0x00000070


	//   ....[1]....
        /*00c0*/ 	.word	0x00001100


	//   ....[2]....
        /*00c4*/ 	.word	0x00001460


	//----- nvinfo : EIATTR_CRS_STACK_SIZE
	.align		4
.L_31:
        /*00c8*/ 	.byte	0x04, 0x1e
        /*00ca*/ 	.short	(.L_33 - .L_32)
.L_32:
        /*00cc*/ 	.word	0x00000000


	//----- nvinfo : EIATTR_CBANK_PARAM_SIZE
	.align		4
.L_33:
        /*00d0*/ 	.byte	0x03, 0x19
        /*00d2*/ 	.short	0x0040


	//----- nvinfo : EIATTR_PARAM_CBANK
	.align		4
        /*00d4*/ 	.byte	0x04, 0x0a
        /*00d6*/ 	.short	(.L_35 - .L_34)
	.align		4
.L_34:
        /*00d8*/ 	.word	index@(.nv.constant0._Z17update_sgd_kernelPKiS0_PKfPfS3_S2_ffii)
        /*00dc*/ 	.short	0x0380
        /*00de*/ 	.short	0x0040


	//----- nvinfo : EIATTR_SW_WAR
	.align		4
.L_35:
        /*00e0*/ 	.byte	0x04, 0x36
        /*00e2*/ 	.short	(.L_37 - .L_36)
.L_36:
        /*00e4*/ 	.word	0x00000008
.L_37:


//--------------------- .nv.callgraph             --------------------------
	.section	.nv.callgraph,"",@"SHT_CUDA_CALLGRAPH"
	.align	4
	.sectionentsize	8
	.align		4
        /*0000*/ 	.word	0x00000000
	.align		4
        /*0004*/ 	.word	0xffffffff
	.align		4
        /*0008*/ 	.word	0x00000000
	.align		4
        /*000c*/ 	.word	0xfffffffe
	.align		4
        /*0010*/ 	.word	0x00000000
	.align		4
        /*0014*/ 	.word	0xfffffffd
	.align		4
        /*0018*/ 	.word	0x00000000
	.align		4
        /*001c*/ 	.word	0xfffffffc


//--------------------- .text._Z17update_sgd_kernelPKiS0_PKfPfS3_S2_ffii --------------------------
	.section	.text._Z17update_sgd_kernelPKiS0_PKfPfS3_S2_ffii,"ax",@progbits
	.align	128
        .global         _Z17update_sgd_kernelPKiS0_PKfPfS3_S2_ffii
        .type           _Z17update_sgd_kernelPKiS0_PKfPfS3_S2_ffii,@function
        .size           _Z17update_sgd_kernelPKiS0_PKfPfS3_S2_ffii,(.L_x_31 - _Z17update_sgd_kernelPKiS0_PKfPfS3_S2_ffii)
        .other          _Z17update_sgd_kernelPKiS0_PKfPfS3_S2_ffii,@"STO_CUDA_ENTRY STV_DEFAULT"
_Z17update_sgd_kernelPKiS0_PKfPfS3_S2_ffii:
.text._Z17update_sgd_kernelPKiS0_PKfPfS3_S2_ffii:
[----:B------:R-:W-:Y:S01]  /*0000*/  LDC R1, c[0x0][0x37c] ;  /* 0x0000df00ff017b82 */ /* 0x000fe20000000800 */
[----:B------:R-:W0:Y:S07]  /*0010*/  S2R R3, SR_TID.X ;  /* 0x0000000000037919 */ /* 0x000e2e0000002100 */
[----:B------:R-:W0:Y:S01]  /*0020*/  S2UR UR4, SR_CTAID.X ;  /* 0x00000000000479c3 */ /* 0x000e220000002500 */
[----:B------:R-:W1:Y:S07]  /*0030*/  LDCU UR5, c[0x0][0x3bc] ;  /* 0x00007780ff0577ac */ /* 0x000e6e0008000800 */
[----:B------:R-:W0:Y:S02]  /*0040*/  LDC R0, c[0x0][0x360] ;  /* 0x0000d800ff007b82 */ /* 0x000e240000000800 */
[----:B0-----:R-:W-:-:S05]  /*0050*/  IMAD R0, R0, UR4, R3 ;  /* 0x0000000400007c24 */ /* 0x001fca000f8e0203 */
[----:B-1----:R-:W-:-:S13]  /*0060*/  ISETP.GE.AND P0, PT, R0, UR5, PT ;  /* 0x0000000500007c0c */ /* 0x002fda000bf06270 */
[----:B------:R-:W-:Y:S05]  /*0070*/  @P0 EXIT ;  /* 0x000000000000094d */ /* 0x000fea0003800000 */
[----:B------:R-:W0:Y:S01]  /*0080*/  LDCU UR6, c[0x0][0x3b8] ;  /* 0x00007700ff0677ac */ /* 0x000e220008000800 */
[----:B------:R-:W-:Y:S01]  /*0090*/  CS2R R2, SRZ ;  /* 0x0000000000027805 */ /* 0x000fe2000001ff00 */
[----:B------:R-:W1:Y:S01]  /*00a0*/  LDCU.64 UR4, c[0x0][0x358] ;  /* 0x00006b00ff0477ac */ /* 0x000e620008000a00 */
[----:B0-----:R-:W-:-:S09]  /*00b0*/  UISETP.GE.AND UP0, UPT, UR6, 0x1, UPT ;  /* 0x000000010600788c */ /* 0x001fd2000bf06270 */
[----:B-1----:R-:W-:Y:S05]  /*00c0*/  BRA.U !UP0, `(.L_x_0) ;  /* 0x0000001108087547 */ /* 0x002fea000b800000 */
[----:B------:R-:W0:Y:S02]  /*00d0*/  LDC.64 R6, c[0x0][0x380] ;  /* 0x0000e000ff067b82 */ /* 0x000e240000000a00 */
[----:B0-----:R0:W5:Y:S01]  /*00e0*/  LDG.E R4, desc[UR4][R6.64] ;  /* 0x0000000406047981 */ /* 0x001162000c1e1900 */
[----:B------:R-:W-:Y:S01]  /*00f0*/  HFMA2 R5, -RZ, RZ, 0, 0 ;  /* 0x00000000ff057431 */ /* 0x000fe200000001ff */
[----:B------:R-:W-:-:S07]  /*0100*/  CS2R R2, SRZ ;  /* 0x0000000000027805 */ /* 0x000fce000001ff00 */
.L_x_14:
[----:B------:R-:W1:Y:S01]  /*0110*/  LDC.64 R8, c[0x0][0x380] ;  /* 0x0000e000ff087b82 */ /* 0x000e620000000a00 */
[----:B------:R-:W2:Y:S01]  /*0120*/  LDCU UR6, c[0x0][0x3b8] ;  /* 0x00007700ff0677ac */ /* 0x000ea20008000800 */
[----:B-1----:R-:W-:-:S05]  /*0130*/  IMAD.WIDE.U32 R8, R5, 0x4, R8 ;  /* 0x0000000405087825 */ /* 0x002fca00078e0008 */
[----:B0-----:R-:W3:Y:S01]  /*0140*/  LDG.E R7, desc[UR4][R8.64+0x4] ;  /* 0x0000040408077981 */ /* 0x001ee2000c1e1900 */
[----:B------:R-:W-:Y:S02]  /*0150*/  MOV R6, R5 ;  /* 0x0000000500067202 */ /* 0x000fe40000000f00 */
[----:B------:R-:W-:Y:S02]  /*0160*/  IADD3 R5, PT, PT, R5, 0x1, RZ ;  /* 0x0000000105057810 */ /* 0x000fe40007ffe0ff */
[----:B-----5:R-:W-:Y:S02]  /*0170*/  MOV R10, R4 ;  /* 0x00000004000a7202 */ /* 0x020fe40000000f00 */
[----:B--2---:R-:W-:Y:S02]  /*0180*/  ISETP.NE.AND P0, PT, R5, UR6, PT ;  /* 0x0000000605007c0c */ /* 0x004fe4000bf05270 */
[-C--:B---3--:R-:W-:Y:S02]  /*0190*/  ISETP.GE.AND P1, PT, R4, R7.reuse, PT ;  /* 0x000000070400720c */ /* 0x088fe40003f26270 */
[----:B------:R-:W-:-:S11]  /*01a0*/  MOV R4, R7 ;  /* 0x0000000700047202 */ /* 0x000fd60000000f00 */
[----:B------:R-:W-:Y:S05]  /*01b0*/  @P1 BRA `(.L_x_1) ;  /* 0x0000000c00c81947 */ /* 0x000fea0003800000 */
[----:B------:R-:W0:Y:S01]  /*01c0*/  LDCU.64 UR6, c[0x0][0x388] ;  /* 0x00007100ff0677ac */ /* 0x000e220008000a00 */
[----:B------:R-:W-:Y:S02]  /*01d0*/  MOV R7, R10 ;  /* 0x0000000a00077202 */ /* 0x000fe40000000f00 */
[----:B0-----:R-:W-:Y:S02]  /*01e0*/  MOV R12, UR6 ;  /* 0x00000006000c7c02 */ /* 0x001fe40008000f00 */
[----:B------:R-:W-:Y:S01]  /*01f0*/  MOV R13, UR7 ;  /* 0x00000007000d7c02 */ /* 0x000fe20008000f00 */
[----:B------:R-:W0:Y:S02]  /*0200*/  LDCU.64 UR6, c[0x0][0x388] ;  /* 0x00007100ff0677ac */ /* 0x000e240008000a00 */
[----:B------:R-:W-:-:S06]  /*0210*/  IMAD.WIDE R10, R7, 0x4, R12 ;  /* 0x00000004070a7825 */ /* 0x000fcc00078e020c */
[----:B------:R-:W2:Y:S01]  /*0220*/  LDG.E R11, desc[UR4][R10.64] ;  /* 0x000000040a0b7981 */ /* 0x000ea2000c1e1900 */
[----:B------:R-:W-:Y:S01]  /*0230*/  BSSY.RECONVERGENT B1, `(.L_x_1) ;  /* 0x00000ea000017945 */ /* 0x000fe20003800200 */
[----:B--2---:R-:W-:-:S13]  /*0240*/  ISETP.NE.AND P1, PT, R11, R0, PT ;  /* 0x000000000b00720c */ /* 0x004fda0003f25270 */
[----:B0-----:R-:W-:Y:S05]  /*0250*/  @!P1 BRA `(.L_x_2) ;  /* 0x0000000000249947 */ /* 0x001fea0003800000 */
.L_x_4:
[----:B------:R-:W-:-:S04]  /*0260*/  IADD3 R7, PT, PT, R7, 0x1, RZ ;  /* 0x0000000107077810 */ /* 0x000fc80007ffe0ff */
[----:B------:R-:W-:-:S13]  /*0270*/  ISETP.GE.AND P1, PT, R7, R4, PT ;  /* 0x000000040700720c */ /* 0x000fda0003f26270 */
[----:B------:R-:W-:Y:S05]  /*0280*/  @P1 BRA `(.L_x_3) ;  /* 0x0000000c00901947 */ /* 0x000fea0003800000 */
[----:B------:R-:W-:Y:S02]  /*0290*/  MOV R12, UR6 ;  /* 0x00000006000c7c02 */ /* 0x000fe40008000f00 */
[----:B------:R-:W-:-:S03]  /*02a0*/  MOV R13, UR7 ;  /* 0x00000007000d7c02 */ /* 0x000fc60008000f00 */
[----:B------:R-:W-:-:S06]  /*02b0*/  IMAD.WIDE R10, R7, 0x4, R12 ;  /* 0x00000004070a7825 */ /* 0x000fcc00078e020c */
[----:B------:R-:W2:Y:S02]  /*02c0*/  LDG.E R11, desc[UR4][R10.64] ;  /* 0x000000040a0b7981 */ /* 0x000ea4000c1e1900 */
[----:B--2---:R-:W-:-:S13]  /*02d0*/  ISETP.NE.AND P1, PT, R11, R0, PT ;  /* 0x000000000b00720c */ /* 0x004fda0003f25270 */
[----:B------:R-:W-:Y:S05]  /*02e0*/  @P1 BRA `(.L_x_4) ;  /* 0xfffffffc00dc1947 */ /* 0x000fea000383ffff */
.L_x_2:
[----:B------:R-:W2:Y:S01]  /*02f0*/  LDG.E R9, desc[UR4][R8.64] ;  /* 0x0000000408097981 */ /* 0x000ea2000c1e1900 */
[----:B------:R-:W-:Y:S01]  /*0300*/  BSSY.RECONVERGENT B0, `(.L_x_5) ;  /* 0x00000d2000007945 */ /* 0x000fe20003800200 */
[----:B------:R-:W-:Y:S01]  /*0310*/  HFMA2 R27, -RZ, RZ, 0, 0 ;  /* 0x00000000ff1b7431 */ /* 0x000fe200000001ff */
[----:B--2---:R-:W-:-:S13]  /*0320*/  ISETP.GE.AND P1, PT, R9, R4, PT ;  /* 0x000000040900720c */ /* 0x004fda0003f26270 */
[----:B------:R-:W-:Y:S05]  /*0330*/  @P1 BRA `(.L_x_6) ;  /* 0x0000000c00381947 */ /* 0x000fea0003800000 */
[C---:B------:R-:W-:Y:S01]  /*0340*/  VIADDMNMX R8, R9.reuse, 0x1, R4, !PT ;  /* 0x0000000109087846 */ /* 0x040fe20007800104 */
[----:B------:R-:W-:Y:S01]  /*0350*/  BSSY.RECONVERGENT B2, `(.L_x_7) ;  /* 0x0000061000027945 */ /* 0x000fe20003800200 */
[----:B------:R-:W-:Y:S02]  /*0360*/  IMAD.MOV.U32 R27, RZ, RZ, RZ ;  /* 0x000000ffff1b7224 */ /* 0x000fe400078e00ff */
[CC--:B------:R-:W-:Y:S02]  /*0370*/  IADD3 R10, PT, PT, R9.reuse, -R8.reuse, RZ ;  /* 0x80000008090a7210 */ /* 0x0c0fe40007ffe0ff */
[----:B------:R-:W-:Y:S02]  /*0380*/  IADD3 R8, PT, PT, -R9, R8, RZ ;  /* 0x0000000809087210 */ /* 0x000fe40007ffe1ff */
[----:B------:R-:W-:-:S13]  /*0390*/  ISETP.GT.U32.AND P1, PT, R10, -0x10, PT ;  /* 0xfffffff00a00780c */ /* 0x000fda0003f24070 */
[----:B------:R-:W-:Y:S05]  /*03a0*/  @P1 BRA `(.L_x_8) ;  /* 0x00000004006c1947 */ /* 0x000fea0003800000 */
[----:B------:R-:W-:Y:S02]  /*03b0*/  LOP3.LUT R24, R8, 0xfffffff0, RZ, 0xc0, !PT ;  /* 0xfffffff008187812 */ /* 0x000fe400078ec0ff */
[----:B------:R-:W-:Y:S02]  /*03c0*/  MOV R27, RZ ;  /* 0x000000ff001b7202 */ /* 0x000fe40000000f00 */
[----:B------:R-:W-:-:S07]  /*03d0*/  IADD3 R24, PT, PT, -R24, RZ, RZ ;  /* 0x000000ff18187210 */ /* 0x000fce0007ffe1ff */
.L_x_9:
[C---:B------:R-:W-:Y:S01]  /*03e0*/  IMAD.WIDE R18, R9.reuse, 0x4, R12 ;  /* 0x0000000409127825 */ /* 0x040fe200078e020c */
[----:B------:R-:W0:Y:S04]  /*03f0*/  LDC.64 R10, c[0x0][0x398] ;  /* 0x0000e600ff0a7b82 */ /* 0x000e280000000a00 */
[----:B------:R-:W0:Y:S04]  /*0400*/  LDG.E R17, desc[UR4][R18.64] ;  /* 0x0000000412117981 */ /* 0x000e28000c1e1900 */
[----:B------:R-:W1:Y:S01]  /*0410*/  LDC.64 R14, c[0x0][0x390] ;  /* 0x0000e400ff0e7b82 */ /* 0x000e620000000a00 */
[----:B------:R-:W2:Y:S04]  /*0420*/  LDG.E R23, desc[UR4][R18.64+0x4] ;  /* 0x0000040412177981 */ /* 0x000ea8000c1e1900 */
[----:B------:R-:W3:Y:S04]  /*0430*/  LDG.E R21, desc[UR4][R18.64+0x8] ;  /* 0x0000080412157981 */ /* 0x000ee8000c1e1900 */
[----:B------:R-:W4:Y:S01]  /*0440*/  LDG.E R29, desc[UR4][R18.64+0xc] ;  /* 0x00000c04121d7981 */ /* 0x000f22000c1e1900 */
[----:B-1----:R-:W-:-:S05]  /*0450*/  IMAD.WIDE R14, R9, 0x4, R14 ;  /* 0x00000004090e7825 */ /* 0x002fca00078e020e */
[----:B------:R-:W5:Y:S04]  /*0460*/  LDG.E R26, desc[UR4][R14.64] ;  /* 0x000000040e1a7981 */ /* 0x000f68000c1e1900 */
[----:B------:R-:W5:Y:S01]  /*0470*/  LDG.E R25, desc[UR4][R14.64+0x4] ;  /* 0x000004040e197981 */ /* 0x000f62000c1e1900 */
[----:B0-----:R-:W-:-:S06]  /*0480*/  IMAD.WIDE R16, R17, 0x4, R10 ;  /* 0x0000000411107825 */ /* 0x001fcc00078e020a */
[----:B------:R-:W5:Y:S01]  /*0490*/  LDG.E R16, desc[UR4][R16.64] ;  /* 0x0000000410107981 */ /* 0x000f62000c1e1900 */
[----:B--2---:R-:W-:-:S04]  /*04a0*/  IMAD.WIDE R22, R23, 0x4, R10 ;  /* 0x0000000417167825 */ /* 0x004fc800078e020a */
[--C-:B---3--:R-:W-:Y:S02]  /*04b0*/  IMAD.WIDE R20, R21, 0x4, R10.reuse ;  /* 0x0000000415147825 */ /* 0x108fe400078e020a */
[----:B------:R-:W2:Y:S04]  /*04c0*/  LDG.E R22, desc[UR4][R22.64] ;  /* 0x0000000416167981 */ /* 0x000ea8000c1e1900 */
[----:B------:R-:W3:Y:S04]  /*04d0*/  LDG.E R20, desc[UR4][R20.64] ;  /* 0x0000000414147981 */ /* 0x000ee8000c1e1900 */
[----:B------:R-:W3:Y:S01]  /*04e0*/  LDG.E R17, desc[UR4][R18.64+0x14] ;  /* 0x0000140412117981 */ /* 0x000ee2000c1e1900 */
[----:B----4-:R-:W-:-:S03]  /*04f0*/  IMAD.WIDE R28, R29, 0x4, R10 ;  /* 0x000000041d1c7825 */ /* 0x010fc600078e020a */
[----:B------:R-:W4:Y:S04]  /*0500*/  LDG.E R23, desc[UR4][R18.64+0x18] ;  /* 0x0000180412177981 */ /* 0x000f28000c1e1900 */
[----:B------:R-:W4:Y:S04]  /*0510*/  LDG.E R29, desc[UR4][R28.64] ;  /* 0x000000041c1d7981 */ /* 0x000f28000c1e1900 */
[----:B------:R-:W4:Y:S04]  /*0520*/  LDG.E R21, desc[UR4][R18.64+0x1c] ;  /* 0x00001c0412157981 */ /* 0x000f28000c1e1900 */
[----:B------:R-:W4:Y:S01]  /*0530*/  LDG.E R28, desc[UR4][R14.64+0x14] ;  /* 0x000014040e1c7981 */ /* 0x000f22000c1e1900 */
[----:B-----5:R-:W-:-:S03]  /*0540*/  FFMA R16, R26, R16, R27 ;  /* 0x000000101a107223 */ /* 0x020fc6000000001b */
[----:B------:R-:W5:Y:S04]  /*0550*/  LDG.E R26, desc[UR4][R14.64+0x8] ;  /* 0x000008040e1a7981 */ /* 0x000f68000c1e1900 */
[----:B------:R-:W4:Y:S01]  /*0560*/  LDG.E R27, desc[UR4][R18.64+0x10] ;  /* 0x00001004121b7981 */ /* 0x000f22000c1e1900 */
[----:B--2---:R-:W-:-:S03]  /*0570*/  FFMA R25, R25, R22, R16 ;  /* 0x0000001619197223 */ /* 0x004fc60000000010 */
[----:B------:R-:W2:Y:S01]  /*0580*/  LDG.E R22, desc[UR4][R14.64+0xc] ;  /* 0x00000c040e167981 */ /* 0x000ea2000c1e1900 */
[----:B---3--:R-:W-:-:S06]  /*0590*/  IMAD.WIDE R16, R17, 0x4, R10 ;  /* 0x0000000411107825 */ /* 0x008fcc00078e020a */
[----:B------:R-:W3:Y:S01]  /*05a0*/  LDG.E R16, desc[UR4][R16.64] ;  /* 0x0000000410107981 */ /* 0x000ee2000c1e1900 */
[----:B-----5:R-:W-:-:S03]  /*05b0*/  FFMA R25, R26, R20, R25 ;  /* 0x000000141a197223 */ /* 0x020fc60000000019 */
[----:B------:R-:W5:Y:S01]  /*05c0*/  LDG.E R20, desc[UR4][R14.64+0x10] ;  /* 0x000010040e147981 */ /* 0x000f62000c1e1900 */
[----:B----4-:R-:W-:-:S06]  /*05d0*/  IMAD.WIDE R26, R27, 0x4, R10 ;  /* 0x000000041b1a7825 */ /* 0x010fcc00078e020a */
[----:B------:R-:W5:Y:S01]  /*05e0*/  LDG.E R26, desc[UR4][R26.64] ;  /* 0x000000041a1a7981 */ /* 0x000f62000c1e1900 */
[----:B--2---:R-:W-:Y:S01]  /*05f0*/  FFMA R25, R22, R29, R25 ;  /* 0x0000001d16197223 */ /* 0x004fe20000000019 */
[----:B------:R-:W-:Y:S02]  /*0600*/  IMAD.WIDE R22, R23, 0x4, R10 ;  /* 0x0000000417167825 */ /* 0x000fe400078e020a */
[----:B------:R-:W2:Y:S04]  /*0610*/  LDG.E R29, desc[UR4][R18.64+0x20] ;  /* 0x00002004121d7981 */ /* 0x000ea8000c1e1900 */
[----:B------:R-:W4:Y:S04]  /*0620*/  LDG.E R22, desc[UR4][R22.64] ;  /* 0x0000000416167981 */ /* 0x000f28000c1e1900 */
[----:B------:R-:W4:Y:S01]  /*0630*/  LDG.E R27, desc[UR4][R18.64+0x24] ;  /* 0x00002404121b7981 */ /* 0x000f22000c1e1900 */
[----:B-----5:R-:W-:-:S03]  /*0640*/  FFMA R25, R20, R26, R25 ;  /* 0x0000001a14197223 */ /* 0x020fc60000000019 */
[----:B------:R-:W4:Y:S01]  /*0650*/  LDG.E R26, desc[UR4][R14.64+0x18] ;  /* 0x000018040e1a7981 */ /* 0x000f22000c1e1900 */
[----:B------:R-:W-:-:S04]  /*0660*/  IMAD.WIDE R20, R21, 0x4, R10 ;  /* 0x0000000415147825 */ /* 0x000fc800078e020a */
[----:B---3--:R-:W-:Y:S02]  /*0670*/  FFMA R25, R28, R16, R25 ;  /* 0x000000101c197223 */ /* 0x008fe40000000019 */
[----:B------:R-:W3:Y:S04]  /*0680*/  LDG.E R28, desc[UR4][R14.64+0x1c] ;  /* 0x00001c040e1c7981 */ /* 0x000ee8000c1e1900 */
[----:B------:R-:W3:Y:S01]  /*0690*/  LDG.E R20, desc[UR4][R20.64] ;  /* 0x0000000414147981 */ /* 0x000ee2000c1e1900 */
[----:B--2---:R-:W-:-:S03]  /*06a0*/  IMAD.WIDE R16, R29, 0x4, R10 ;  /* 0x000000041d107825 */ /* 0x004fc600078e020a */
[----:B------:R-:W2:Y:S04]  /*06b0*/  LDG.E R29, desc[UR4][R14.64+0x20] ;  /* 0x000020040e1d7981 */ /* 0x000ea8000c1e1900 */
[----:B------:R-:W2:Y:S01]  /*06c0*/  LDG.E R16, desc[UR4][R16.64] ;  /* 0x0000000410107981 */ /* 0x000ea2000c1e1900 */
[----:B----4-:R-:W-:-:S03]  /*06d0*/  FFMA R26, R26, R22, R25 ;  /* 0x000000161a1a7223 */ /* 0x010fc60000000019 */
[----:B------:R-:W4:Y:S01]  /*06e0*/  LDG.E R25, desc[UR4][R18.64+0x28] ;  /* 0x0000280412197981 */ /* 0x000f22000c1e1900 */
[----:B------:R-:W-:-:S03]  /*06f0*/  IMAD.WIDE R22, R27, 0x4, R10 ;  /* 0x000000041b167825 */ /* 0x000fc600078e020a */
[----:B------:R-:W5:Y:S01]  /*0700*/  LDG.E R27, desc[UR4][R18.64+0x2c] ;  /* 0x00002c04121b7981 */ /* 0x000f62000c1e1900 */
[----:B---3--:R-:W-:-:S03]  /*0710*/  FFMA R28, R28, R20, R26 ;  /* 0x000000141c1c7223 */ /* 0x008fc6000000001a */
[----:B------:R-:W3:Y:S04]  /*0720*/  LDG.E R23, desc[UR4][R22.64] ;  /* 0x0000000416177981 */ /* 0x000ee8000c1e1900 */
[----:B------:R-:W3:Y:S01]  /*0730*/  LDG.E R26, desc[UR4][R14.64+0x24] ;  /* 0x000024040e1a7981 */ /* 0x000ee2000c1e1900 */
[----:B--2---:R-:W-:-:S03]  /*0740*/  FFMA R29, R29, R16, R28 ;  /* 0x000000101d1d7223 */ /* 0x004fc6000000001c */
[----:B------:R-:W2:Y:S04]  /*0750*/  LDG.E R28, desc[UR4][R18.64+0x30] ;  /* 0x00003004121c7981 */ /* 0x000ea8000c1e1900 */
[----:B------:R-:W2:Y:S01]  /*0760*/  LDG.E R22, desc[UR4][R14.64+0x28] ;  /* 0x000028040e167981 */ /* 0x000ea2000c1e1900 */
[----:B----4-:R-:W-:-:S03]  /*0770*/  IMAD.WIDE R20, R25, 0x4, R10 ;  /* 0x0000000419147825 */ /* 0x010fc600078e020a */
[----:B------:R-:W4:Y:S01]  /*0780*/  LDG.E R25, desc[UR4][R14.64+0x2c] ;  /* 0x00002c040e197981 */ /* 0x000f22000c1e1900 */
[----:B-----5:R-:W-:-:S03]  /*0790*/  IMAD.WIDE R16, R27, 0x4, R10 ;  /* 0x000000041b107825 */ /* 0x020fc600078e020a */
[----:B------:R-:W2:Y:S04]  /*07a0*/  LDG.E R20, desc[UR4][R20.64] ;  /* 0x0000000414147981 */ /* 0x000ea8000c1e1900 */
[----:B------:R-:W4:Y:S01]  /*07b0*/  LDG.E R16, desc[UR4][R16.64] ;  /* 0x0000000410107981 */ /* 0x000f22000c1e1900 */
[----:B---3--:R-:W-:-:S03]  /*07c0*/  FFMA R23, R26, R23, R29 ;  /* 0x000000171a177223 */ /* 0x008fc6000000001d */
[----:B------:R-:W3:Y:S04]  /*07d0*/  LDG.E R26, desc[UR4][R18.64+0x34] ;  /* 0x00003404121a7981 */ /* 0x000ee8000c1e1900 */
[----:B------:R-:W5:Y:S04]  /*07e0*/  LDG.E R27, desc[UR4][R18.64+0x38] ;  /* 0x00003804121b7981 */ /* 0x000f68000c1e1900 */
[----:B------:R-:W5:Y:S04]  /*07f0*/  LDG.E R29, desc[UR4][R18.64+0x3c] ;  /* 0x00003c04121d7981 */ /* 0x000f68000c1e1900 */
[----:B------:R-:W5:Y:S01]  /*0800*/  LDG.E R18, desc[UR4][R14.64+0x38] ;  /* 0x000038040e127981 */ /* 0x000f62000c1e1900 */
[----:B--2---:R-:W-:Y:S01]  /*0810*/  FFMA R20, R22, R20, R23 ;  /* 0x0000001416147223 */ /* 0x004fe20000000017 */
[----:B------:R-:W-:-:S02]  /*0820*/  IMAD.WIDE R22, R28, 0x4, R10 ;  /* 0x000000041c167825 */ /* 0x000fc400078e020a */
[----:B------:R-:W2:Y:S02]  /*0830*/  LDG.E R28, desc[UR4][R14.64+0x3c] ;  /* 0x00003c040e1c7981 */ /* 0x000ea4000c1e1900 */
[----:B----4-:R-:W-:Y:S02]  /*0840*/  FFMA R25, R25, R16, R20 ;  /* 0x0000001019197223 */ /* 0x010fe40000000014 */
[----:B------:R-:W4:Y:S01]  /*0850*/  LDG.E R22, desc[UR4][R22.64] ;  /* 0x0000000416167981 */ /* 0x000f22000c1e1900 */
[----:B---3--:R-:W-:-:S03]  /*0860*/  IMAD.WIDE R20, R26, 0x4, R10 ;  /* 0x000000041a147825 */ /* 0x008fc600078e020a */
[----:B------:R-:W4:Y:S01]  /*0870*/  LDG.E R26, desc[UR4][R14.64+0x30] ;  /* 0x000030040e1a7981 */ /* 0x000f22000c1e1900 */
[----:B-----5:R-:W-:-:S03]  /*0880*/  IMAD.WIDE R16, R27, 0x4, R10 ;  /* 0x000000041b107825 */ /* 0x020fc600078e020a */
[----:B------:R-:W3:Y:S01]  /*0890*/  LDG.E R20, desc[UR4][R20.64] ;  /* 0x0000000414147981 */ /* 0x000ee2000c1e1900 */
[----:B------:R-:W-:-:S03]  /*08a0*/  IMAD.WIDE R10, R29, 0x4, R10 ;  /* 0x000000041d0a7825 */ /* 0x000fc600078e020a */
[----:B------:R-:W3:Y:S04]  /*08b0*/  LDG.E R27, desc[UR4][R14.64+0x34] ;  /* 0x000034040e1b7981 */ /* 0x000ee8000c1e1900 */
[----:B------:R-:W5:Y:S04]  /*08c0*/  LDG.E R16, desc[UR4][R16.64] ;  /* 0x0000000410107981 */ /* 0x000f68000c1e1900 */
[----:B------:R-:W2:Y:S01]  /*08d0*/  LDG.E R10, desc[UR4][R10.64] ;  /* 0x000000040a0a7981 */ /* 0x000ea2000c1e1900 */
[----:B------:R-:W-:-:S04]  /*08e0*/  IADD3 R24, PT, PT, R24, 0x10, RZ ;  /* 0x0000001018187810 */ /* 0x000fc80007ffe0ff */
[----:B------:R-:W-:Y:S02]  /*08f0*/  ISETP.NE.AND P1, PT, R24, RZ, PT ;  /* 0x000000ff1800720c */ /* 0x000fe40003f25270 */
[----:B------:R-:W-:Y:S01]  /*0900*/  IADD3 R9, PT, PT, R9, 0x10, RZ ;  /* 0x0000001009097810 */ /* 0x000fe20007ffe0ff */
[----:B----4-:R-:W-:-:S04]  /*0910*/  FFMA R26, R26, R22, R25 ;  /* 0x000000161a1a7223 */ /* 0x010fc80000000019 */
[----:B---3--:R-:W-:-:S04]  /*0920*/  FFMA R27, R27, R20, R26 ;  /* 0x000000141b1b7223 */ /* 0x008fc8000000001a */
[----:B-----5:R-:W-:-:S04]  /*0930*/  FFMA R27, R18, R16, R27 ;  /* 0x00000010121b7223 */ /* 0x020fc8000000001b */
[----:B--2---:R-:W-:Y:S01]  /*0940*/  FFMA R27, R28, R10, R27 ;  /* 0x0000000a1c1b7223 */ /* 0x004fe2000000001b */
[----:B------:R-:W-:Y:S06]  /*0950*/  @P1 BRA `(.L_x_9) ;  /* 0xfffffff800a01947 */ /* 0x000fec000383ffff */
.L_x_8:
[----:B------:R-:W-:Y:S05]  /*0960*/  BSYNC.RECONVERGENT B2 ;  /* 0x0000000000027941 */ /* 0x000fea0003800200 */
.L_x_7:
[----:B------:R-:W-:-:S13]  /*0970*/  LOP3.LUT P1, R10, R8, 0xf, RZ, 0xc0, !PT ;  /* 0x0000000f080a7812 */ /* 0x000fda000782c0ff */
[----:B------:R-:W-:Y:S05]  /*0980*/  @!P1 BRA `(.L_x_6) ;  /* 0x0000000400a49947 */ /* 0x000fea0003800000 */
[----:B------:R-:W-:Y:S01]  /*0990*/  ISETP.GE.U32.AND P1, PT, R10, 0x8, PT ;  /* 0x000000080a00780c */ /* 0x000fe20003f26070 */
[----:B------:R-:W-:-:S12]  /*09a0*/  BSSY.RECONVERGENT B2, `(.L_x_10) ;  /* 0x000002f000027945 */ /* 0x000fd80003800200 */
[----:B------:R-:W-:Y:S05]  /*09b0*/  @!P1 BRA `(.L_x_11) ;  /* 0x0000000000b49947 */ /* 0x000fea0003800000 */
[C---:B------:R-:W-:Y:S01]  /*09c0*/  IMAD.WIDE R28, R9.reuse, 0x4, R12 ;  /* 0x00000004091c7825 */ /* 0x040fe200078e020c */
[----:B------:R-:W0:Y:S04]  /*09d0*/  LDC.64 R14, c[0x0][0x398] ;  /* 0x0000e600ff0e7b82 */ /* 0x000e280000000a00 */
[----:B------:R-:W0:Y:S04]  /*09e0*/  LDG.E R17, desc[UR4][R28.64] ;  /* 0x000000041c117981 */ /* 0x000e28000c1e1900 */
[----:B------:R-:W2:Y:S01]  /*09f0*/  LDG.E R11, desc[UR4][R28.64+0x4] ;  /* 0x000004041c0b7981 */ /* 0x000ea2000c1e1900 */
[----:B------:R-:W1:Y:S03]  /*0a00*/  LDC.64 R18, c[0x0][0x390] ;  /* 0x0000e400ff127b82 */ /* 0x000e660000000a00 */
[----:B------:R-:W3:Y:S04]  /*0a10*/  LDG.E R25, desc[UR4][R28.64+0x8] ;  /* 0x000008041c197981 */ /* 0x000ee8000c1e1900 */
[----:B------:R-:W4:Y:S04]  /*0a20*/  LDG.E R20, desc[UR4][R28.64+0xc] ;  /* 0x00000c041c147981 */ /* 0x000f28000c1e1900 */
[----:B------:R-:W5:Y:S04]  /*0a30*/  LDG.E R21, desc[UR4][R28.64+0x10] ;  /* 0x000010041c157981 */ /* 0x000f68000c1e1900 */
[----:B------:R-:W4:Y:S01]  /*0a40*/  LDG.E R23, desc[UR4][R28.64+0x14] ;  /* 0x000014041c177981 */ /* 0x000f22000c1e1900 */
[----:B-1----:R-:W-:-:S05]  /*0a50*/  IMAD.WIDE R18, R9, 0x4, R18 ;  /* 0x0000000409127825 */ /* 0x002fca00078e0212 */
[----:B------:R-:W5:Y:S04]  /*0a60*/  LDG.E R26, desc[UR4][R18.64] ;  /* 0x00000004121a7981 */ /* 0x000f68000c1e1900 */
[----:B------:R-:W4:Y:S01]  /*0a70*/  LDG.E R22, desc[UR4][R18.64+0x4] ;  /* 0x0000040412167981 */ /* 0x000f22000c1e1900 */
[----:B0-----:R-:W-:-:S04]  /*0a80*/  IMAD.WIDE R16, R17, 0x4, R14 ;  /* 0x0000000411107825 */ /* 0x001fc800078e020e */
[--C-:B--2---:R-:W-:Y:S02]  /*0a90*/  IMAD.WIDE R10, R11, 0x4, R14.reuse ;  /* 0x000000040b0a7825 */ /* 0x104fe400078e020e */
[----:B------:R-:W5:Y:S02]  /*0aa0*/  LDG.E R16, desc[UR4][R16.64] ;  /* 0x0000000410107981 */ /* 0x000f64000c1e1900 */
[----:B---3--:R-:W-:Y:S02]  /*0ab0*/  IMAD.WIDE R24, R25, 0x4, R14 ;  /* 0x0000000419187825 */ /* 0x008fe400078e020e */
[----:B------:R-:W4:Y:S04]  /*0ac0*/  LDG.E R10, desc[UR4][R10.64] ;  /* 0x000000040a0a7981 */ /* 0x000f28000c1e1900 */
[----:B------:R-:W2:Y:S04]  /*0ad0*/  LDG.E R24, desc[UR4][R24.64] ;  /* 0x0000000418187981 */ /* 0x000ea8000c1e1900 */
[----:B------:R-:W3:Y:S04]  /*0ae0*/  LDG.E R17, desc[UR4][R28.64+0x18] ;  /* 0x000018041c117981 */ /* 0x000ee8000c1e1900 */
[----:B------:R-:W2:Y:S04]  /*0af0*/  LDG.E R11, desc[UR4][R18.64+0x8] ;  /* 0x00000804120b7981 */ /* 0x000ea8000c1e1900 */
[----:B------:R-:W3:Y:S04]  /*0b00*/  LDG.E R25, desc[UR4][R18.64+0x14] ;  /* 0x0000140412197981 */ /* 0x000ee8000c1e1900 */
[----:B------:R-:W3:Y:S01]  /*0b10*/  LDG.E R29, desc[UR4][R28.64+0x1c] ;  /* 0x00001c041c1d7981 */ /* 0x000ee2000c1e1900 */
[----:B-----5:R-:W-:-:S03]  /*0b20*/  FFMA R27, R26, R16, R27 ;  /* 0x000000101a1b7223 */ /* 0x020fc6000000001b */
[----:B------:R-:W5:Y:S01]  /*0b30*/  LDG.E R26, desc[UR4][R18.64+0x18] ;  /* 0x00001804121a7981 */ /* 0x000f62000c1e1900 */
[----:B----4-:R-:W-:-:S03]  /*0b40*/  FFMA R22, R22, R10, R27 ;  /* 0x0000000a16167223 */ /* 0x010fc6000000001b */
[----:B------:R-:W4:Y:S01]  /*0b50*/  LDG.E R27, desc[UR4][R18.64+0x1c] ;  /* 0x00001c04121b7981 */ /* 0x000f22000c1e1900 */
[----:B--2---:R-:W-:-:S03]  /*0b60*/  FFMA R10, R11, R24, R22 ;  /* 0x000000180b0a7223 */ /* 0x004fc60000000016 */
[----:B------:R-:W2:Y:S04]  /*0b70*/  LDG.E R11, desc[UR4][R18.64+0xc] ;  /* 0x00000c04120b7981 */ /* 0x000ea8000c1e1900 */
[----:B------:R0:W5:Y:S01]  /*0b80*/  LDG.E R24, desc[UR4][R18.64+0x10] ;  /* 0x0000100412187981 */ /* 0x000162000c1e1900 */
[----:B------:R-:W-:-:S04]  /*0b90*/  IMAD.WIDE R22, R23, 0x4, R14 ;  /* 0x0000000417167825 */ /* 0x000fc800078e020e */
[--C-:B---3--:R-:W-:Y:S02]  /*0ba0*/  IMAD.WIDE R16, R17, 0x4, R14.reuse ;  /* 0x0000000411107825 */ /* 0x108fe400078e020e */
[----:B------:R-:W3:Y:S02]  /*0bb0*/  LDG.E R22, desc[UR4][R22.64] ;  /* 0x0000000416167981 */ /* 0x000ee4000c1e1900 */
[--C-:B0-----:R-:W-:Y:S02]  /*0bc0*/  IMAD.WIDE R18, R20, 0x4, R14.reuse ;  /* 0x0000000414127825 */ /* 0x101fe400078e020e */
[----:B------:R-:W4:Y:S02]  /*0bd0*/  LDG.E R16, desc[UR4][R16.64] ;  /* 0x0000000410107981 */ /* 0x000f24000c1e1900 */
[--C-:B------:R-:W-:Y:S02]  /*0be0*/  IMAD.WIDE R20, R21, 0x4, R14.reuse ;  /* 0x0000000415147825 */ /* 0x100fe400078e020e */
[----:B------:R-:W2:Y:S04]  /*0bf0*/  LDG.E R18, desc[UR4][R18.64] ;  /* 0x0000000412127981 */ /* 0x000ea8000c1e1900 */
[----:B------:R-:W5:Y:S01]  /*0c00*/  LDG.E R21, desc[UR4][R20.64] ;  /* 0x0000000414157981 */ /* 0x000f62000c1e1900 */
[----:B------:R-:W-:-:S06]  /*0c10*/  IMAD.WIDE R14, R29, 0x4, R14 ;  /* 0x000000041d0e7825 */ /* 0x000fcc00078e020e */
[----:B------:R-:W4:Y:S01]  /*0c20*/  LDG.E R14, desc[UR4][R14.64] ;  /* 0x000000040e0e7981 */ /* 0x000f22000c1e1900 */
[----:B------:R-:W-:Y:S01]  /*0c30*/  IADD3 R9, PT, PT, R9, 0x8, RZ ;  /* 0x0000000809097810 */ /* 0x000fe20007ffe0ff */
[----:B--2---:R-:W-:-:S04]  /*0c40*/  FFMA R11, R11, R18, R10 ;  /* 0x000000120b0b7223 */ /* 0x004fc8000000000a */
[----:B-----5:R-:W-:-:S04]  /*0c50*/  FFMA R24, R24, R21, R11 ;  /* 0x0000001518187223 */ /* 0x020fc8000000000b */
[----:B---3--:R-:W-:-:S04]  /*0c60*/  FFMA R25, R25, R22, R24 ;  /* 0x0000001619197223 */ /* 0x008fc80000000018 */
[----:B----4-:R-:W-:-:S04]  /*0c70*/  FFMA R26, R26, R16, R25 ;  /* 0x000000101a1a7223 */ /* 0x010fc80000000019 */
[----:B------:R-:W-:-:S07]  /*0c80*/  FFMA R27, R27, R14, R26 ;  /* 0x0000000e1b1b7223 */ /* 0x000fce000000001a */
.L_x_11:
[----:B------:R-:W-:Y:S05]  /*0c90*/  BSYNC.RECONVERGENT B2 ;  /* 0x0000000000027941 */ /* 0x000fea0003800200 */
.L_x_10:
[----:B------:R-:W-:-:S13]  /*0ca0*/  LOP3.LUT P1, R10, R8, 0x7, RZ, 0xc0, !PT ;  /* 0x00000007080a7812 */ /* 0x000fda000782c0ff */
[----:B------:R-:W-:Y:S05]  /*0cb0*/  @!P1 BRA `(.L_x_6) ;  /* 0x0000000000d89947 */ /* 0x000fea0003800000 */
[----:B------:R-:W-:Y:S01]  /*0cc0*/  ISETP.GE.U32.AND P1, PT, R10, 0x4, PT ;  /* 0x000000040a00780c */ /* 0x000fe20003f26070 */
[----:B------:R-:W-:Y:S01]  /*0cd0*/  BSSY.RECONVERGENT B2, `(.L_x_12) ;  /* 0x000001d000027945 */ /* 0x000fe20003800200 */
[----:B------:R-:W-:-:S04]  /*0ce0*/  LOP3.LUT R8, R8, 0x3, RZ, 0xc0, !PT ;  /* 0x0000000308087812 */ /* 0x000fc800078ec0ff */
[----:B------:R-:W-:-:S07]  /*0cf0*/  ISETP.NE.AND P2, PT, R8, RZ, PT ;  /* 0x000000ff0800720c */ /* 0x000fce0003f45270 */
[----:B------:R-:W-:Y:S06]  /*0d00*/  @!P1 BRA `(.L_x_13) ;  /* 0x0000000000649947 */ /* 0x000fec0003800000 */
[C---:B------:R-:W-:Y:S01]  /*0d10*/  IMAD.WIDE R24, R9.reuse, 0x4, R12 ;  /* 0x0000000409187825 */ /* 0x040fe200078e020c */
[----:B------:R-:W0:Y:S04]  /*0d20*/  LDC.64 R14, c[0x0][0x398] ;  /* 0x0000e600ff0e7b82 */ /* 0x000e280000000a00 */
[----:B------:R-:W0:Y:S04]  /*0d30*/  LDG.E R19, desc[UR4][R24.64] ;  /* 0x0000000418137981 */ /* 0x000e28000c1e1900 */
[----:B------:R-:W2:Y:S01]  /*0d40*/  LDG.E R17, desc[UR4][R24.64+0x4] ;  /* 0x0000040418117981 */ /* 0x000ea2000c1e1900 */
[----:B------:R-:W1:Y:S03]  /*0d50*/  LDC.64 R10, c[0x0][0x390] ;  /* 0x0000e400ff0a7b82 */ /* 0x000e660000000a00 */
[----:B------:R-:W3:Y:S04]  /*0d60*/  LDG.E R21, desc[UR4][R24.64+0x8] ;  /* 0x0000080418157981 */ /* 0x000ee8000c1e1900 */
[----:B------:R-:W4:Y:S01]  /*0d70*/  LDG.E R23, desc[UR4][R24.64+0xc] ;  /* 0x00000c0418177981 */ /* 0x000f22000c1e1900 */
[----:B-1----:R-:W-:-:S05]  /*0d80*/  IMAD.WIDE R10, R9, 0x4, R10 ;  /* 0x00000004090a7825 */ /* 0x002fca00078e020a */
[----:B------:R-:W5:Y:S04]  /*0d90*/  LDG.E R22, desc[UR4][R10.64] ;  /* 0x000000040a167981 */ /* 0x000f68000c1e1900 */
[----:B------:R-:W5:Y:S04]  /*0da0*/  LDG.E R26, desc[UR4][R10.64+0x4] ;  /* 0x000004040a1a7981 */ /* 0x000f68000c1e1900 */
[----:B------:R-:W5:Y:S01]  /*0db0*/  LDG.E R24, desc[UR4][R10.64+0xc] ;  /* 0x00000c040a187981 */ /* 0x000f62000c1e1900 */
[----:B0-----:R-:W-:-:S04]  /*0dc0*/  IMAD.WIDE R18, R19, 0x4, R14 ;  /* 0x0000000413127825 */ /* 0x001fc800078e020e */
[--C-:B--2---:R-:W-:Y:S02]  /*0dd0*/  IMAD.WIDE R16, R17, 0x4, R14.reuse ;  /* 0x0000000411107825 */ /* 0x104fe400078e020e */
[----:B------:R-:W5:Y:S02]  /*0de0*/  LDG.E R18, desc[UR4][R18.64] ;  /* 0x0000000412127981 */ /* 0x000f64000c1e1900 */
[--C-:B---3--:R-:W-:Y:S02]  /*0df0*/  IMAD.WIDE R20, R21, 0x4, R14.reuse ;  /* 0x0000000415147825 */ /* 0x108fe400078e020e */
[----:B------:R-:W2:Y:S02]  /*0e00*/  LDG.E R17, desc[UR4][R16.64] ;  /* 0x0000000410117981 */ /* 0x000ea4000c1e1900 */
[----:B----4-:R-:W-:Y:S02]  /*0e10*/  IMAD.WIDE R14, R23, 0x4, R14 ;  /* 0x00000004170e7825 */ /* 0x010fe400078e020e */
[----:B------:R-:W3:Y:S04]  /*0e20*/  LDG.E R20, desc[UR4][R20.64] ;  /* 0x0000000414147981 */ /* 0x000ee8000c1e1900 */
[----:B------:R-:W3:Y:S04]  /*0e30*/  LDG.E R23, desc[UR4][R10.64+0x8] ;  /* 0x000008040a177981 */ /* 0x000ee8000c1e1900 */
[----:B------:R-:W4:Y:S01]  /*0e40*/  LDG.E R14, desc[UR4][R14.64] ;  /* 0x000000040e0e7981 */ /* 0x000f22000c1e1900 */
[----:B------:R-:W-:Y:S01]  /*0e50*/  IADD3 R9, PT, PT, R9, 0x4, RZ ;  /* 0x0000000409097810 */ /* 0x000fe20007ffe0ff */
[----:B-----5:R-:W-:-:S04]  /*0e60*/  FFMA R27, R22, R18, R27 ;  /* 0x00000012161b7223 */ /* 0x020fc8000000001b */
[----:B--2---:R-:W-:-:S04]  /*0e70*/  FFMA R26, R26, R17, R27 ;  /* 0x000000111a1a7223 */ /* 0x004fc8000000001b */
[----:B---3--:R-:W-:-:S04]  /*0e80*/  FFMA R23, R23, R20, R26 ;  /* 0x0000001417177223 */ /* 0x008fc8000000001a */
[----:B----4-:R-:W-:-:S07]  /*0e90*/  FFMA R27, R24, R14, R23 ;  /* 0x0000000e181b7223 */ /* 0x010fce0000000017 */
.L_x_13:
[----:B------:R-:W-:Y:S05]  /*0ea0*/  BSYNC.RECONVERGENT B2 ;  /* 0x0000000000027941 */ /* 0x000fea0003800200 */
.L_x_12:
[----:B------:R-:W-:Y:S05]  /*0eb0*/  @!P2 BRA `(.L_x_6) ;  /* 0x000000000058a947 */ /* 0x000fea0003800000 */
[C---:B------:R-:W-:Y:S01]  /*0ec0*/  IMAD.WIDE R14, R9.reuse, 0x4, R12 ;  /* 0x00000004090e7825 */ /* 0x040fe200078e020c */
[----:B------:R-:W0:Y:S04]  /*0ed0*/  LDC.64 R10, c[0x0][0x398] ;  /* 0x0000e600ff0a7b82 */ /* 0x000e280000000a00 */
[----:B------:R-:W0:Y:S04]  /*0ee0*/  LDG.E R17, desc[UR4][R14.64] ;  /* 0x000000040e117981 */ /* 0x000e28000c1e1900 */
[----:B------:R-:W1:Y:S02]  /*0ef0*/  LDC.64 R12, c[0x0][0x390] ;  /* 0x0000e400ff0c7b82 */ /* 0x000e640000000a00 */
[----:B-1----:R-:W-:-:S05]  /*0f00*/  IMAD.WIDE R12, R9, 0x4, R12 ;  /* 0x00000004090c7825 */ /* 0x002fca00078e020c */
[----:B------:R-:W2:Y:S01]  /*0f10*/  LDG.E R18, desc[UR4][R12.64] ;  /* 0x000000040c127981 */ /* 0x000ea2000c1e1900 */
[----:B0-----:R-:W-:-:S06]  /*0f20*/  IMAD.WIDE R16, R17, 0x4, R10 ;  /* 0x0000000411107825 */ /* 0x001fcc00078e020a */
[----:B------:R-:W2:Y:S01]  /*0f30*/  LDG.E R16, desc[UR4][R16.64] ;  /* 0x0000000410107981 */ /* 0x000ea2000c1e1900 */
[----:B------:R-:W-:Y:S01]  /*0f40*/  ISETP.NE.AND P1, PT, R8, 0x1, PT ;  /* 0x000000010800780c */ /* 0x000fe20003f25270 */
[----:B--2---:R-:W-:-:S12]  /*0f50*/  FFMA R27, R18, R16, R27 ;  /* 0x00000010121b7223 */ /* 0x004fd8000000001b */
[----:B------:R-:W-:Y:S05]  /*0f60*/  @!P1 BRA `(.L_x_6) ;  /* 0x00000000002c9947 */ /* 0x000fea0003800000 */
[----:B------:R-:W-:Y:S01]  /*0f70*/  ISETP.NE.AND P1, PT, R8, 0x2, PT ;  /* 0x000000020800780c */ /* 0x000fe20003f25270 */
[----:B------:R-:W2:Y:S04]  /*0f80*/  LDG.E R9, desc[UR4][R14.64+0x4] ;  /* 0x000004040e097981 */ /* 0x000ea8000c1e1900 */
[----:B------:R-:W3:Y:S08]  /*0f90*/  LDG.E R16, desc[UR4][R12.64+0x4] ;  /* 0x000004040c107981 */ /* 0x000ef0000c1e1900 */
[----:B------:R-:W4:Y:S04]  /*0fa0*/  @P1 LDG.E R17, desc[UR4][R14.64+0x8] ;  /* 0x000008040e111981 */ /* 0x000f28000c1e1900 */
[----:B------:R-:W5:Y:S01]  /*0fb0*/  @P1 LDG.E R18, desc[UR4][R12.64+0x8] ;  /* 0x000008040c121981 */ /* 0x000f62000c1e1900 */
[----:B--2---:R-:W-:-:S06]  /*0fc0*/  IMAD.WIDE R8, R9, 0x4, R10 ;  /* 0x0000000409087825 */ /* 0x004fcc00078e020a */
[----:B------:R-:W3:Y:S01]  /*0fd0*/  LDG.E R8, desc[UR4][R8.64] ;  /* 0x0000000408087981 */ /* 0x000ee2000c1e1900 */
[----:B----4-:R-:W-:-:S06]  /*0fe0*/  @P1 IMAD.WIDE R10, R17, 0x4, R10 ;  /* 0x00000004110a1825 */ /* 0x010fcc00078e020a */
[----:B------:R-:W5:Y:S01]  /*0ff0*/  @P1 LDG.E R10, desc[UR4][R10.64] ;  /* 0x000000040a0a1981 */ /* 0x000f62000c1e1900 */
[----:B---3--:R-:W-:-:S04]  /*1000*/  FFMA R27, R16, R8, R27 ;  /* 0x00000008101b7223 */ /* 0x008fc8000000001b */
[----:B-----5:R-:W-:-:S07]  /*1010*/  @P1 FFMA R27, R18, R10, R27 ;  /* 0x0000000a121b1223 */ /* 0x020fce000000001b */
.L_x_6:
[----:B------:R-:W-:Y:S05]  /*1020*/  BSYNC.RECONVERGENT B0 ;  /* 0x0000000000007941 */ /* 0x000fea0003800200 */
.L_x_5:
[----:B------:R-:W0:Y:S08]  /*1030*/  LDC.64 R8, c[0x0][0x3a8] ;  /* 0x0000ea00ff087b82 */ /* 0x000e300000000a00 */
[----:B------:R-:W1:Y:S01]  /*1040*/  LDC.64 R10, c[0x0][0x390] ;  /* 0x0000e400ff0a7b82 */ /* 0x000e620000000a00 */
[----:B0-----:R-:W-:-:S06]  /*1050*/  IMAD.WIDE.U32 R8, R6, 0x4, R8 ;  /* 0x0000000406087825 */ /* 0x001fcc00078e0008 */
[----:B------:R-:W2:Y:S01]  /*1060*/  LDG.E R8, desc[UR4][R8.64] ;  /* 0x0000000408087981 */ /* 0x000ea2000c1e1900 */
[----:B-1----:R-:W-:-:S06]  /*1070*/  IMAD.WIDE R6, R7, 0x4, R10 ;  /* 0x0000000407067825 */ /* 0x002fcc00078e020a */
[----:B------:R-:W3:Y:S01]  /*1080*/  LDG.E R6, desc[UR4][R6.64] ;  /* 0x0000000406067981 */ /* 0x000ee2000c1e1900 */
[----:B------:R-:W-:Y:S01]  /*1090*/  IADD3 R2, PT, PT, R2, 0x1, RZ ;  /* 0x0000000102027810 */ /* 0x000fe20007ffe0ff */
[----:B--2---:R-:W-:-:S04]  /*10a0*/  FADD R27, -R8, R27 ;  /* 0x0000001b081b7221 */ /* 0x004fc80000000100 */
[----:B------:R-:W-:-:S04]  /*10b0*/  FADD R10, R27, R27 ;  /* 0x0000001b1b0a7221 */ /* 0x000fc80000000000 */
[----:B---3--:R-:W-:-:S07]  /*10c0*/  FFMA R3, R10, R6, R3 ;  /* 0x000000060a037223 */ /* 0x008fce0000000003 */
.L_x_3:
[----:B------:R-:W-:Y:S05]  /*10d0*/  BSYNC.RECONVERGENT B1 ;  /* 0x0000000000017941 */ /* 0x000fea0003800200 */
.L_x_1:
[----:B------:R-:W-:Y:S05]  /*10e0*/  @P0 BRA `(.L_x_14) ;  /* 0xfffffff000080947 */ /* 0x000fea000383ffff */
.L_x_0:
[----:B------:R-:W-:-:S13]  /*10f0*/  ISETP.GE.AND P0, PT, R2, 0x1, PT ;  /* 0x000000010200780c */ /* 0x000fda0003f06270 */
[----:B------:R-:W-:Y:S05]  /*1100*/  @!P0 EXIT ;  /* 0x000000000000894d */ /* 0x000fea0003800000 */
[----:B------:R-:W-:Y:S01]  /*1110*/  I2FP.F32.U32 R4, R2 ;  /* 0x0000000200047245 */ /* 0x000fe20000201000 */
[----:B------:R-:W0:Y:S01]  /*1120*/  LDCU UR6, c[0x0][0x3b0] ;  /* 0x00007600ff0677ac */ /* 0x000e220008000800 */
[----:B------:R-:W-:Y:S02]  /*1130*/  BSSY.RECONVERGENT B0, `(.L_x_15) ;  /* 0x0000015000007945 */ /* 0x000fe40003800200 */
[----:B------:R-:W-:-:S13]  /*1140*/  FSETP.GEU.AND P0, PT, |R4|, 1.175494350822287508e-38, PT ;  /* 0x008000000400780b */ /* 0x000fda0003f0e200 */
[----:B------:R-:W-:Y:S01]  /*1150*/  @!P0 FMUL R4, R4, 16777216 ;  /* 0x4b80000004048820 */ /* 0x000fe20000400000 */
[----:B0-----:R-:W-:-:S03]  /*1160*/  MOV R8, UR6 ;  /* 0x0000000600087c02 */ /* 0x001fc60008000f00 */
[----:B------:R-:W0:Y:S02]  /*1170*/  MUFU.LG2 R2, R4 ;  /* 0x0000000400027308 */ /* 0x000e240000000c00 */
[----:B0-----:R-:W-:-:S04]  /*1180*/  @!P0 FADD R2, R2, -24 ;  /* 0xc1c0000002028421 */ /* 0x001fc80000000000 */
[----:B------:R-:W-:-:S04]  /*1190*/  FADD R7, R2, 1 ;  /* 0x3f80000002077421 */ /* 0x000fc80000000000 */
[----:B------:R-:W0:Y:S08]  /*11a0*/  MUFU.RCP R2, R7 ;  /* 0x0000000700027308 */ /* 0x000e300000001000 */
[----:B------:R-:W1:Y:S01]  /*11b0*/  FCHK P0, R8, R7 ;  /* 0x0000000708007302 */ /* 0x000e620000000000 */
[----:B0-----:R-:W-:-:S04]  /*11c0*/  FFMA R5, -R7, R2, 1 ;  /* 0x3f80000007057423 */ /* 0x001fc80000000102 */
[----:B------:R-:W-:-:S04]  /*11d0*/  FFMA R2, R2, R5, R2 ;  /* 0x0000000502027223 */ /* 0x000fc80000000002 */
[----:B------:R-:W-:-:S04]  /*11e0*/  FFMA R5, R2, UR6, RZ ;  /* 0x0000000602057c23 */ /* 0x000fc800080000ff */
[----:B------:R-:W-:-:S04]  /*11f0*/  FFMA R6, -R7, R5, UR6 ;  /* 0x0000000607067e23 */ /* 0x000fc80008000105 */
[----:B------:R-:W-:Y:S01]  /*1200*/  FFMA R4, R2, R6, R5 ;  /* 0x0000000602047223 */ /* 0x000fe20000000005 */
[----:B-1----:R-:W-:Y:S06]  /*1210*/  @!P0 BRA `(.L_x_16) ;  /* 0x0000000000188947 */ /* 0x002fec0003800000 */
[----:B------:R-:W0:Y:S01]  /*1220*/  LDCU UR6, c[0x0][0x3b0] ;  /* 0x00007600ff0677ac */ /* 0x000e220008000800 */
[----:B------:R-:W-:Y:S01]  /*1230*/  IMAD.MOV.U32 R5, RZ, RZ, R7 ;  /* 0x000000ffff057224 */ /* 0x000fe200078e0007 */
[----:B------:R-:W-:Y:S02]  /*1240*/  MOV R10, 0x1270 ;  /* 0x00001270000a7802 */ /* 0x000fe40000000f00 */
[----:B0-----:R-:W-:-:S07]  /*1250*/  MOV R2, UR6 ;  /* 0x0000000600027c02 */ /* 0x001fce0008000f00 */
[----:B------:R-:W-:Y:S05]  /*1260*/  CALL.REL.NOINC `($__internal_0_$__cuda_sm3x_div_rn_noftz_f32_slowpath) ;  /* 0x0000000000807944 */ /* 0x000fea0003c00000 */
[----:B------:R-:W-:-:S07]  /*1270*/  MOV R4, R2 ;  /* 0x0000000200047202 */ /* 0x000fce0000000f00 */
.L_x_16:
[----:B------:R-:W-:Y:S05]  /*1280*/  BSYNC.RECONVERGENT B0 ;  /* 0x0000000000007941 */ /* 0x000fea0003800200 */
.L_x_15:
[----:B------:R-:W0:Y:S01]  /*1290*/  LDC.64 R6, c[0x0][0x3a0] ;  /* 0x0000e800ff067b82 */ /* 0x000e220000000a00 */
[----:B------:R-:W1:Y:S07]  /*12a0*/  LDCU UR6, c[0x0][0x3b8] ;  /* 0x00007700ff0677ac */ /* 0x000e6e0008000800 */
[----:B------:R-:W2:Y:S01]  /*12b0*/  LDC R11, c[0x0][0x3b4] ;  /* 0x0000ed00ff0b7b82 */ /* 0x000ea20000000800 */
[----:B0-----:R-:W-:-:S05]  /*12c0*/  IMAD.WIDE R6, R0, 0x4, R6 ;  /* 0x0000000400067825 */ /* 0x001fca00078e0206 */
[----:B------:R-:W3:Y:S01]  /*12d0*/  LDG.E R8, desc[UR4][R6.64] ;  /* 0x0000000406087981 */ /* 0x000ee2000c1e1900 */
[----:B-1----:R-:W-:Y:S01]  /*12e0*/  I2FP.F32.S32 R5, UR6 ;  /* 0x0000000600057c45 */ /* 0x002fe20008201400 */
[----:B------:R-:W-:Y:S03]  /*12f0*/  BSSY.RECONVERGENT B0, `(.L_x_17) ;  /* 0x000000f000007945 */ /* 0x000fe60003800200 */
[----:B------:R-:W0:Y:S08]  /*1300*/  MUFU.RCP R2, R5 ;  /* 0x0000000500027308 */ /* 0x000e300000001000 */
[----:B------:R-:W1:Y:S01]  /*1310*/  FCHK P0, R3, R5 ;  /* 0x0000000503007302 */ /* 0x000e620000000000 */
[----:B0-----:R-:W-:-:S04]  /*1320*/  FFMA R9, -R5, R2, 1 ;  /* 0x3f80000005097423 */ /* 0x001fc80000000102 */
[----:B------:R-:W-:-:S04]  /*1330*/  FFMA R2, R2, R9, R2 ;  /* 0x0000000902027223 */ /* 0x000fc80000000002 */
[----:B------:R-:W-:-:S04]  /*1340*/  FFMA R9, R2, R3, RZ ;  /* 0x0000000302097223 */ /* 0x000fc800000000ff */
[----:B------:R-:W-:-:S04]  /*1350*/  FFMA R10, -R5, R9, R3 ;  /* 0x00000009050a7223 */ /* 0x000fc80000000103 */
[----:B------:R-:W-:Y:S01]  /*1360*/  FFMA R10, R2, R10, R9 ;  /* 0x0000000a020a7223 */ /* 0x000fe20000000009 */
[----:B--2---:R-:W-:Y:S01]  /*1370*/  FADD R9, -R11, 1 ;  /* 0x3f8000000b097421 */ /* 0x004fe20000000100 */
[----:B---3--:R-:W-:Y:S01]  /*1380*/  FMUL R8, R8, R11 ;  /* 0x0000000b08087220 */ /* 0x008fe20000400000 */
[----:B-1----:R-:W-:Y:S06]  /*1390*/  @!P0 BRA `(.L_x_18) ;  /* 0x0000000000108947 */ /* 0x002fec0003800000 */
[----:B------:R-:W-:Y:S02]  /*13a0*/  MOV R2, R3 ;  /* 0x0000000300027202 */ /* 0x000fe40000000f00 */
[----:B------:R-:W-:-:S07]  /*13b0*/  MOV R10, 0x13d0 ;  /* 0x000013d0000a7802 */ /* 0x000fce0000000f00 */
[----:B------:R-:W-:Y:S05]  /*13c0*/  CALL.REL.NOINC `($__internal_0_$__cuda_sm3x_div_rn_noftz_f32_slowpath) ;  /* 0x0000000000287944 */ /* 0x000fea0003c00000 */
[----:B------:R-:W-:-:S07]  /*13d0*/  MOV R10, R2 ;  /* 0x00000002000a7202 */ /* 0x000fce0000000f00 */
.L_x_18:
[----:B------:R-:W-:Y:S05]  /*13e0*/  BSYNC.RECONVERGENT B0 ;  /* 0x0000000000007941 */ /* 0x000fea0003800200 */
.L_x_17:
[----:B------:R-:W0:Y:S01]  /*13f0*/  LDC.64 R2, c[0x0][0x398] ;  /* 0x0000e600ff027b82 */ /* 0x000e220000000a00 */
[----:B------:R-:W-:-:S05]  /*1400*/  FFMA R9, R9, R10, R8 ;  /* 0x0000000a09097223 */ /* 0x000fca0000000008 */
[----:B------:R-:W-:Y:S01]  /*1410*/  STG.E desc[UR4][R6.64], R9 ;  /* 0x0000000906007986 */ /* 0x000fe2000c101904 */
[----:B0-----:R-:W-:-:S05]  /*1420*/  IMAD.WIDE R2, R0, 0x4, R2 ;  /* 0x0000000400027825 */ /* 0x001fca00078e0202 */
[----:B------:R-:W2:Y:S02]  /*1430*/  LDG.E R0, desc[UR4][R2.64] ;  /* 0x0000000402007981 */ /* 0x000ea4000c1e1900 */
[----:B--2---:R-:W-:-:S05]  /*1440*/  FFMA R5, R9, -R4, R0 ;  /* 0x8000000409057223 */ /* 0x004fca0000000000 */
[----:B------:R-:W-:Y:S01]  /*1450*/  STG.E desc[UR4][R2.64], R5 ;  /* 0x0000000502007986 */ /* 0x000fe2000c101904 */
[----:B------:R-:W-:Y:S05]  /*1460*/  EXIT ;  /* 0x000000000000794d */ /* 0x000fea0003800000 */
        .weak           $__internal_0_$__cuda_sm3x_div_rn_noftz_f32_slowpath
        .type           $__internal_0_$__cuda_sm3x_div_rn_noftz_f32_slowpath,@function
        .size           $__internal_0_$__cuda_sm3x_div_rn_noftz_f32_slowpath,(.L_x_31 - $__internal_0_$__cuda_sm3x_div_rn_noftz_f32_slowpath)
$__internal_0_$__cuda_sm3x_div_rn_noftz_f32_slowpath:
[----:B------:R-:W-:Y:S01]  /*1470*/  SHF.R.U32.HI R12, RZ, 0x17, R5 ;  /* 0x00000017ff0c7819 */ /* 0x000fe20000011605 */
[----:B------:R-:W-:Y:S01]  /*1480*/  BSSY.RECONVERGENT B1, `(.L_x_19) ;  /* 0x0000062000017945 */ /* 0x000fe20003800200 */
[----:B------:R-:W-:Y:S02]  /*1490*/  SHF.R.U32.HI R11, RZ, 0x17, R2 ;  /* 0x00000017ff0b7819 */ /* 0x000fe40000011602 */
[----:B------:R-:W-:Y:S02]  /*14a0*/  LOP3.LUT R12, R12, 0xff, RZ, 0xc0, !PT ;  /* 0x000000ff0c0c7812 */ /* 0x000fe400078ec0ff */
[----:B------:R-:W-:Y:S02]  /*14b0*/  LOP3.LUT R16, R11, 0xff, RZ, 0xc0, !PT ;  /* 0x000000ff0b107812 */ /* 0x000fe400078ec0ff */
[----:B------:R-:W-:Y:S02]  /*14c0*/  IADD3 R14, PT, PT, R12, -0x1, RZ ;  /* 0xffffffff0c0e7810 */ /* 0x000fe40007ffe0ff */
[----:B------:R-:W-:-:S02]  /*14d0*/  IADD3 R13, PT, PT, R16, -0x1, RZ ;  /* 0xffffffff100d7810 */ /* 0x000fc40007ffe0ff */
[----:B------:R-:W-:-:S04]  /*14e0*/  ISETP.GT.U32.AND P0, PT, R14, 0xfd, PT ;  /* 0x000000fd0e00780c */ /* 0x000fc80003f04070 */
[----:B------:R-:W-:-:S13]  /*14f0*/  ISETP.GT.U32.OR P0, PT, R13, 0xfd, P0 ;  /* 0x000000fd0d00780c */ /* 0x000fda0000704470 */
[----:B------:R-:W-:Y:S01]  /*1500*/  @!P0 MOV R11, RZ ;  /* 0x000000ff000b8202 */ /* 0x000fe20000000f00 */
[----:B------:R-:W-:Y:S06]  /*1510*/  @!P0 BRA `(.L_x_20) ;  /* 0x00000000005c8947 */ /* 0x000fec0003800000 */
[----:B------:R-:W-:Y:S02]  /*1520*/  FSETP.GTU.FTZ.AND P0, PT, |R2|, +INF , PT ;  /* 0x7f8000000200780b */ /* 0x000fe40003f1c200 */
[----:B------:R-:W-:-:S04]  /*1530*/  FSETP.GTU.FTZ.AND P1, PT, |R5|, +INF , PT ;  /* 0x7f8000000500780b */ /* 0x000fc80003f3c200 */
[----:B------:R-:W-:-:S13]  /*1540*/  PLOP3.LUT P0, PT, P0, P1, PT, 0xf8, 0x8f ;  /* 0x00000000008f781c */ /* 0x000fda0000703f70 */
[----:B------:R-:W-:Y:S05]  /*1550*/  @P0 BRA `(.L_x_21) ;  /* 0x00000004004c0947 */ /* 0x000fea0003800000 */
[----:B------:R-:W-:-:S13]  /*1560*/  LOP3.LUT P0, RZ, R5, 0x7fffffff, R2, 0xc8, !PT ;  /* 0x7fffffff05ff7812 */ /* 0x000fda000780c802 */
[----:B------:R-:W-:Y:S05]  /*1570*/  @!P0 BRA `(.L_x_22) ;  /* 0x00000004003c8947 */ /* 0x000fea0003800000 */
[C---:B------:R-:W-:Y:S02]  /*1580*/  FSETP.NEU.FTZ.AND P2, PT, |R2|.reuse, +INF , PT ;  /* 0x7f8000000200780b */ /* 0x040fe40003f5d200 */
[----:B------:R-:W-:Y:S02]  /*1590*/  FSETP.NEU.FTZ.AND P1, PT, |R5|, +INF , PT ;  /* 0x7f8000000500780b */ /* 0x000fe40003f3d200 */
[----:B------:R-:W-:-:S11]  /*15a0*/  FSETP.NEU.FTZ.AND P0, PT, |R2|, +INF , PT ;  /* 0x7f8000000200780b */ /* 0x000fd60003f1d200 */
[----:B------:R-:W-:Y:S05]  /*15b0*/  @!P1 BRA !P2, `(.L_x_22) ;  /* 0x00000004002c9947 */ /* 0x000fea0005000000 */
[----:B------:R-:W-:-:S04]  /*15c0*/  LOP3.LUT P2, RZ, R2, 0x7fffffff, RZ, 0xc0, !PT ;  /* 0x7fffffff02ff7812 */ /* 0x000fc8000784c0ff */
[----:B------:R-:W-:-:S13]  /*15d0*/  PLOP3.LUT P1, PT, P1, P2, PT, 0x2f, 0xf2 ;  /* 0x0000000000f2781c */ /* 0x000fda0000f24577 */
[----:B------:R-:W-:Y:S05]  /*15e0*/  @P1 BRA `(.L_x_23) ;  /* 0x0000000400181947 */ /* 0x000fea0003800000 */
[----:B------:R-:W-:-:S04]  /*15f0*/  LOP3.LUT P1, RZ, R5, 0x7fffffff, RZ, 0xc0, !PT ;  /* 0x7fffffff05ff7812 */ /* 0x000fc8000782c0ff */
[----:B------:R-:W-:-:S13]  /*1600*/  PLOP3.LUT P0, PT, P0, P1, PT, 0x2f, 0xf2 ;  /* 0x0000000000f2781c */ /* 0x000fda0000702577 */
[----:B------:R-:W-:Y:S05]  /*1610*/  @P0 BRA `(.L_x_24) ;  /* 0x0000000400000947 */ /* 0x000fea0003800000 */
[----:B------:R-:W-:Y:S02]  /*1620*/  ISETP.GE.AND P0, PT, R13, RZ, PT ;  /* 0x000000ff0d00720c */ /* 0x000fe40003f06270 */
[----:B------:R-:W-:-:S11]  /*1630*/  ISETP.GE.AND P1, PT, R14, RZ, PT ;  /* 0x000000ff0e00720c */ /* 0x000fd60003f26270 */
[----:B------:R-:W-:Y:S01]  /*1640*/  @P0 MOV R11, RZ ;  /* 0x000000ff000b0202 */ /* 0x000fe20000000f00 */
[----:B------:R-:W-:Y:S01]  /*1650*/  @!P0 FFMA R2, R2, 1.84467440737095516160e+19, RZ ;  /* 0x5f80000002028823 */ /* 0x000fe200000000ff */
[----:B------:R-:W-:Y:S01]  /*1660*/  @!P0 MOV R11, 0xffffffc0 ;  /* 0xffffffc0000b8802 */ /* 0x000fe20000000f00 */
[----:B------:R-:W-:-:S04]  /*1670*/  @!P1 FFMA R5, R5, 1.84467440737095516160e+19, RZ ;  /* 0x5f80000005059823 */ /* 0x000fc800000000ff */
[----:B------:R-:W-:-:S07]  /*1680*/  @!P1 VIADD R11, R11, 0x40 ;  /* 0x000000400b0b9836 */ /* 0x000fce0000000000 */
.L_x_20:
[----:B------:R-:W-:Y:S01]  /*1690*/  LEA R14, R12, 0xc0800000, 0x17 ;  /* 0xc08000000c0e7811 */ /* 0x000fe200078eb8ff */
[----:B------:R-:W-:Y:S03]  /*16a0*/  BSSY.RECONVERGENT B2, `(.L_x_25) ;  /* 0x0000036000027945 */ /* 0x000fe60003800200 */
[----:B------:R-:W-:Y:S02]  /*16b0*/  IADD3 R14, PT, PT, -R14, R5, RZ ;  /* 0x000000050e0e7210 */ /* 0x000fe40007ffe1ff */
[----:B------:R-:W-:Y:S02]  /*16c0*/  IADD3 R5, PT, PT, R16, -0x7f, RZ ;  /* 0xffffff8110057810 */ /* 0x000fe40007ffe0ff */
[----:B------:R-:W0:Y:S01]  /*16d0*/  MUFU.RCP R13, R14 ;  /* 0x0000000e000d7308 */ /* 0x000e220000001000 */
[----:B------:R-:W-:Y:S01]  /*16e0*/  FADD.FTZ R15, -R14, -RZ ;  /* 0x800000ff0e0f7221 */ /* 0x000fe20000010100 */
[C---:B------:R-:W-:Y:S01]  /*16f0*/  IADD3 R12, PT, PT, R5.reuse, 0x7f, -R12 ;  /* 0x0000007f050c7810 */ /* 0x040fe20007ffe80c */
[----:B------:R-:W-:-:S03]  /*1700*/  IMAD R2, R5, -0x800000, R2 ;  /* 0xff80000005027824 */ /* 0x000fc600078e0202 */
[----:B------:R-:W-:Y:S01]  /*1710*/  IADD3 R12, PT, PT, R12, R11, RZ ;  /* 0x0000000b0c0c7210 */ /* 0x000fe20007ffe0ff */
[----:B0-----:R-:W-:-:S04]  /*1720*/  FFMA R16, R13, R15, 1 ;  /* 0x3f8000000d107423 */ /* 0x001fc8000000000f */
[----:B------:R-:W-:-:S04]  /*1730*/  FFMA R18, R13, R16, R13 ;  /* 0x000000100d127223 */ /* 0x000fc8000000000d */
[----:B------:R-:W-:-:S04]  /*1740*/  FFMA R13, R2, R18, RZ ;  /* 0x00000012020d7223 */ /* 0x000fc800000000ff */
[----:B------:R-:W-:-:S04]  /*1750*/  FFMA R16, R15, R13, R2 ;  /* 0x0000000d0f107223 */ /* 0x000fc80000000002 */
[----:B------:R-:W-:-:S04]  /*1760*/  FFMA R13, R18, R16, R13 ;  /* 0x00000010120d7223 */ /* 0x000fc8000000000d */
[----:B------:R-:W-:-:S04]  /*1770*/  FFMA R16, R15, R13, R2 ;  /* 0x0000000d0f107223 */ /* 0x000fc80000000002 */
[----:B------:R-:W-:-:S05]  /*1780*/  FFMA R2, R18, R16, R13 ;  /* 0x0000001012027223 */ /* 0x000fca000000000d */
[----:B------:R-:W-:-:S04]  /*1790*/  SHF.R.U32.HI R5, RZ, 0x17, R2 ;  /* 0x00000017ff057819 */ /* 0x000fc80000011602 */
[----:B------:R-:W-:-:S04]  /*17a0*/  LOP3.LUT R5, R5, 0xff, RZ, 0xc0, !PT ;  /* 0x000000ff05057812 */ /* 0x000fc800078ec0ff */
[----:B------:R-:W-:-:S04]  /*17b0*/  IADD3 R15, PT, PT, R5, R12, RZ ;  /* 0x0000000c050f7210 */ /* 0x000fc80007ffe0ff */
[----:B------:R-:W-:-:S04]  /*17c0*/  IADD3 R5, PT, PT, R15, -0x1, RZ ;  /* 0xffffffff0f057810 */ /* 0x000fc80007ffe0ff */
[----:B------:R-:W-:-:S13]  /*17d0*/  ISETP.GE.U32.AND P0, PT, R5, 0xfe, PT ;  /* 0x000000fe0500780c */ /* 0x000fda0003f06070 */
[----:B------:R-:W-:Y:S05]  /*17e0*/  @!P0 BRA `(.L_x_26) ;  /* 0x0000000000808947 */ /* 0x000fea0003800000 */
[----:B------:R-:W-:-:S13]  /*17f0*/  ISETP.GT.AND P0, PT, R15, 0xfe, PT ;  /* 0x000000fe0f00780c */ /* 0x000fda0003f04270 */
[----:B------:R-:W-:Y:S05]  /*1800*/  @P0 BRA `(.L_x_27) ;  /* 0x00000000006c0947 */ /* 0x000fea0003800000 */
[----:B------:R-:W-:-:S13]  /*1810*/  ISETP.GE.AND P0, PT, R15, 0x1, PT ;  /* 0x000000010f00780c */ /* 0x000fda0003f06270 */
[----:B------:R-:W-:Y:S05]  /*1820*/  @P0 BRA `(.L_x_28) ;  /* 0x0000000000740947 */ /* 0x000fea0003800000 */
[----:B------:R-:W-:Y:S02]  /*1830*/  ISETP.GE.AND P0, PT, R15, -0x18, PT ;  /* 0xffffffe80f00780c */ /* 0x000fe40003f06270 */
[----:B------:R-:W-:-:S11]  /*1840*/  LOP3.LUT R2, R2, 0x80000000, RZ, 0xc0, !PT ;  /* 0x8000000002027812 */ /* 0x000fd600078ec0ff */
[----:B------:R-:W-:Y:S05]  /*1850*/  @!P0 BRA `(.L_x_28) ;  /* 0x0000000000688947 */ /* 0x000fea0003800000 */
[CCC-:B------:R-:W-:Y:S01]  /*1860*/  FFMA.RZ R5, R18.reuse, R16.reuse, R13.reuse ;  /* 0x0000001012057223 */ /* 0x1c0fe2000000c00d */
[C---:B------:R-:W-:Y:S01]  /*1870*/  IADD3 R14, PT, PT, R15.reuse, 0x20, RZ ;  /* 0x000000200f0e7810 */ /* 0x040fe20007ffe0ff */
[CCC-:B------:R-:W-:Y:S01]  /*1880*/  FFMA.RM R12, R18.reuse, R16.reuse, R13.reuse ;  /* 0x00000010120c7223 */ /* 0x1c0fe2000000400d */
[----:B------:R-:W-:Y:S02]  /*1890*/  ISETP.NE.AND P2, PT, R15, RZ, PT ;  /* 0x000000ff0f00720c */ /* 0x000fe40003f45270 */
[----:B------:R-:W-:Y:S01]  /*18a0*/  LOP3.LUT R11, R5, 0x7fffff, RZ, 0xc0, !PT ;  /* 0x007fffff050b7812 */ /* 0x000fe200078ec0ff */
[----:B------:R-:W-:Y:S01]  /*18b0*/  FFMA.RP R5, R18, R16, R13 ;  /* 0x0000001012057223 */ /* 0x000fe2000000800d */
[----:B------:R-:W-:Y:S02]  /*18c0*/  ISETP.NE.AND P1, PT, R15, RZ, PT ;  /* 0x000000ff0f00720c */ /* 0x000fe40003f25270 */
[----:B------:R-:W-:Y:S02]  /*18d0*/  LOP3.LUT R11, R11, 0x800000, RZ, 0xfc, !PT ;  /* 0x008000000b0b7812 */ /* 0x000fe400078efcff */
[----:B------:R-:W-:-:S02]  /*18e0*/  IADD3 R13, PT, PT, -R15, RZ, RZ ;  /* 0x000000ff0f0d7210 */ /* 0x000fc40007ffe1ff */
[----:B------:R-:W-:Y:S02]  /*18f0*/  SHF.L.U32 R14, R11, R14, RZ ;  /* 0x0000000e0b0e7219 */ /* 0x000fe400000006ff */
[----:B------:R-:W-:Y:S02]  /*1900*/  FSETP.NEU.FTZ.AND P0, PT, R5, R12, PT ;  /* 0x0000000c0500720b */ /* 0x000fe40003f1d000 */
[----:B------:R-:W-:Y:S02]  /*1910*/  SEL R12, R13, RZ, P2 ;  /* 0x000000ff0d0c7207 */ /* 0x000fe40001000000 */
[----:B------:R-:W-:Y:S02]  /*1920*/  ISETP.NE.AND P1, PT, R14, RZ, P1 ;  /* 0x000000ff0e00720c */ /* 0x000fe40000f25270 */
[----:B------:R-:W-:Y:S02]  /*1930*/  SHF.R.U32.HI R12, RZ, R12, R11 ;  /* 0x0000000cff0c7219 */ /* 0x000fe4000001160b */
[----:B------:R-:W-:-:S02]  /*1940*/  PLOP3.LUT P0, PT, P0, P1, PT, 0xf8, 0x8f ;  /* 0x00000000008f781c */ /* 0x000fc40000703f70 */
[----:B------:R-:W-:Y:S02]  /*1950*/  SHF.R.U32.HI R14, RZ, 0x1, R12 ;  /* 0x00000001ff0e7819 */ /* 0x000fe4000001160c */
[----:B------:R-:W-:-:S04]  /*1960*/  SEL R5, RZ, 0x1, !P0 ;  /* 0x00000001ff057807 */ /* 0x000fc80004000000 */
[----:B------:R-:W-:-:S04]  /*1970*/  LOP3.LUT R5, R5, 0x1, R14, 0xf8, !PT ;  /* 0x0000000105057812 */ /* 0x000fc800078ef80e */
[----:B------:R-:W-:-:S04]  /*1980*/  LOP3.LUT R5, R5, R12, RZ, 0xc0, !PT ;  /* 0x0000000c05057212 */ /* 0x000fc800078ec0ff */
[----:B------:R-:W-:-:S04]  /*1990*/  IADD3 R5, PT, PT, R14, R5, RZ ;  /* 0x000000050e057210 */ /* 0x000fc80007ffe0ff */
[----:B------:R-:W-:Y:S01]  /*19a0*/  LOP3.LUT R2, R5, R2, RZ, 0xfc, !PT ;  /* 0x0000000205027212 */ /* 0x000fe200078efcff */
[----:B------:R-:W-:Y:S06]  /*19b0*/  BRA `(.L_x_28) ;  /* 0x0000000000107947 */ /* 0x000fec0003800000 */
.L_x_27:
[----:B------:R-:W-:-:S04]  /*19c0*/  LOP3.LUT R2, R2, 0x80000000, RZ, 0xc0, !PT ;  /* 0x8000000002027812 */ /* 0x000fc800078ec0ff */
[----:B------:R-:W-:Y:S01]  /*19d0*/  LOP3.LUT R2, R2, 0x7f800000, RZ, 0xfc, !PT ;  /* 0x7f80000002027812 */ /* 0x000fe200078efcff */
[----:B------:R-:W-:Y:S06]  /*19e0*/  BRA `(.L_x_28) ;  /* 0x0000000000047947 */ /* 0x000fec0003800000 */
.L_x_26:
[----:B------:R-:W-:-:S07]  /*19f0*/  LEA R2, R12, R2, 0x17 ;  /* 0x000000020c027211 */ /* 0x000fce00078eb8ff */
.L_x_28:
[----:B------:R-:W-:Y:S05]  /*1a00*/  BSYNC.RECONVERGENT B2 ;  /* 0x0000000000027941 */ /* 0x000fea0003800200 */
.L_x_25:
[----:B------:R-:W-:Y:S05]  /*1a10*/  BRA `(.L_x_29) ;  /* 0x0000000000207947 */ /* 0x000fea0003800000 */
.L_x_24:
[----:B------:R-:W-:-:S04]  /*1a20*/  LOP3.LUT R2, R5, 0x80000000, R2, 0x48, !PT ;  /* 0x8000000005027812 */ /* 0x000fc800078e4802 */
[----:B------:R-:W-:Y:S01]  /*1a30*/  LOP3.LUT R2, R2, 0x7f800000, RZ, 0xfc, !PT ;  /* 0x7f80000002027812 */ /* 0x000fe200078efcff */
[----:B------:R-:W-:Y:S06]  /*1a40*/  BRA `(.L_x_29) ;  /* 0x0000000000147947 */ /* 0x000fec0003800000 */
.L_x_23:
[----:B------:R-:W-:Y:S01]  /*1a50*/  LOP3.LUT R2, R5, 0x80000000, R2, 0x48, !PT ;  /* 0x8000000005027812 */ /* 0x000fe200078e4802 */
[----:B------:R-:W-:Y:S06]  /*1a60*/  BRA `(.L_x_29) ;  /* 0x00000000000c7947 */ /* 0x000fec0003800000 */
.L_x_22:
[----:B------:R-:W0:Y:S01]  /*1a70*/  MUFU.RSQ R2, -QNAN ;  /* 0xffc0000000027908 */ /* 0x000e220000001400 */
[----:B------:R-:W-:Y:S05]  /*1a80*/  BRA `(.L_x_29) ;  /* 0x0000000000047947 */ /* 0x000fea0003800000 */
.L_x_21:
[----:B------:R-:W-:-:S07]  /*1a90*/  FADD.FTZ R2, R2, R5 ;  /* 0x0000000502027221 */ /* 0x000fce0000010000 */
.L_x_29:
[----:B------:R-:W-:Y:S05]  /*1aa0*/  BSYNC.RECONVERGENT B1 ;  /* 0x0000000000017941 */ /* 0x000fea0003800200 */
.L_x_19:
[----:B------:R-:W-:-:S04]  /*1ab0*/  HFMA2 R11, -RZ, RZ, 0, 0 ;  /* 0x00000000ff0b7431 */ /* 0x000fc800000001ff */
[----:B0-----:R-:W-:Y:S05]  /*1ac0*/  RET.REL.NODEC R10 `(_Z17update_sgd_kernelPKiS0_PKfPfS3_S2_ffii) ;  /* 0xffffffe40a4c7950 */ /* 0x001fea0003c3ffff */
.L_x_30:
[----:B------:R-:W-:-:S00]  /*1ad0*/  BRA `(.L_x_30) ;  /* 0xfffffffc00fc7947 */ /* 0x000fc0000383ffff */
[----:B------:R-:W-:-:S00]  /*1ae0*/  NOP ;  /* 0x0000000000007918 */ /* 0x000fc00000000000 */
        /* <DEDUP_REMOVED lines=9> */
.L_x_31:


//--------------------- .nv.shared.reserved.0     --------------------------
	.section	.nv.shared.reserved.0,"aw",@nobits
	.weak		__nv_reservedSMEM_offset_0_alias
	.size		__nv_reservedSMEM_offset_0_alias, 0, 64
	.other		__nv_reservedSMEM_offset_0_alias,@"STO_CUDA_RESERVED_SHARED STV_DEFAULT"
__nv_reservedSMEM_offset_0_alias:
	.zero		0
	.zero		64


//--------------------- .nv.constant0._Z17update_sgd_kernelPKiS0_PKfPfS3_S2_ffii --------------------------
	.section	.nv.constant0._Z17update_sgd_kernelPKiS0_PKfPfS3_S2_ffii,"a",@progbits
	.sectionflags	@""
	.align	4
.nv.constant0._Z17update_sgd_kernelPKiS0_PKfPfS3_S2_ffii:
	.zero		960


//--------------------- SYMBOLS --------------------------

	.type		.nv.reservedSmem.offset0,@object
	.size		.nv.reservedSmem.offset0,0x4
